//
// Generated by NVIDIA NVVM Compiler
//
// Compiler Build ID: CL-36424714
// Cuda compilation tools, release 13.0, V13.0.88
// Based on NVVM 20.0.0
//

.version 9.0
.target sm_100
.address_size 64

	// .globl	_Z4testPjm
.extern .func  (.param .b32 func_retval0) vprintf
(
	.param .b64 vprintf_param_0,
	.param .b64 vprintf_param_1
)
;
.global .align 1 .b8 $str[4] = {37, 117, 10};
.global .align 1 .b8 $str$1[12] = {105, 58, 32, 37, 108, 117, 44, 32, 37, 117, 10};

.visible .entry _Z4testPjm(
	.param .u64 .ptr .align 1 _Z4testPjm_param_0,
	.param .u64 _Z4testPjm_param_1
)
{
	.local .align 8 .b8 	__local_depot0[8];
	.reg .b64 	%SP;
	.reg .b64 	%SPL;
	.reg .pred 	%p<12>;
	.reg .b32 	%r<118>;
	.reg .b64 	%rd<52>;

	mov.u64 	%SPL, __local_depot0;
	cvta.local.u64 	%SP, %SPL;
	ld.param.u64 	%rd23, [_Z4testPjm_param_0];
	ld.param.u64 	%rd22, [_Z4testPjm_param_1];
	cvta.to.global.u64 	%rd1, %rd23;
	mov.u32 	%r1, %tid.x;
	setp.ne.s32 	%p1, %r1, 0;
	setp.eq.s64 	%p2, %rd22, 0;
	or.pred  	%p3, %p1, %p2;
	@%p3 bra 	$L__BB0_13;
	add.s64 	%rd25, %rd22, -1;
	and.b64  	%rd2, %rd22, 15;
	setp.lt.u64 	%p4, %rd25, 15;
	mov.b64 	%rd48, 0;
	@%p4 bra 	$L__BB0_4;
	and.b64  	%rd48, %rd22, -16;
	add.s64 	%rd45, %rd1, 32;
	mov.u64 	%rd46, %rd48;
$L__BB0_3:
	.pragma "nounroll";
	atom.global.add.u32 	%r2, [%rd45+-32], 1;
	ld.global.u32 	%r3, [%rd45+-32];
	add.u64 	%rd26, %SP, 0;
	add.u64 	%rd27, %SPL, 0;
	st.local.u32 	[%rd27], %r3;
	mov.u64 	%rd28, $str;
	cvta.global.u64 	%rd29, %rd28;
	{ // callseq 0, 0
	.param .b64 param0;
	st.param.b64 	[param0], %rd29;
	.param .b64 param1;
	st.param.b64 	[param1], %rd26;
	.param .b32 retval0;
	call.uni (retval0), 
	vprintf, 
	(
	param0, 
	param1
	);
	ld.param.b32 	%r4, [retval0];
	} // callseq 0
	atom.global.add.u32 	%r6, [%rd45+-28], 1;
	ld.global.u32 	%r7, [%rd45+-28];
	st.local.u32 	[%rd27], %r7;
	{ // callseq 1, 0
	.param .b64 param0;
	st.param.b64 	[param0], %rd29;
	.param .b64 param1;
	st.param.b64 	[param1], %rd26;
	.param .b32 retval0;
	call.uni (retval0), 
	vprintf, 
	(
	param0, 
	param1
	);
	ld.param.b32 	%r8, [retval0];
	} // callseq 1
	atom.global.add.u32 	%r10, [%rd45+-24], 1;
	ld.global.u32 	%r11, [%rd45+-24];
	st.local.u32 	[%rd27], %r11;
	{ // callseq 2, 0
	.param .b64 param0;
	st.param.b64 	[param0], %rd29;
	.param .b64 param1;
	st.param.b64 	[param1], %rd26;
	.param .b32 retval0;
	call.uni (retval0), 
	vprintf, 
	(
	param0, 
	param1
	);
	ld.param.b32 	%r12, [retval0];
	} // callseq 2
	atom.global.add.u32 	%r14, [%rd45+-20], 1;
	ld.global.u32 	%r15, [%rd45+-20];
	st.local.u32 	[%rd27], %r15;
	{ // callseq 3, 0
	.param .b64 param0;
	st.param.b64 	[param0], %rd29;
	.param .b64 param1;
	st.param.b64 	[param1], %rd26;
	.param .b32 retval0;
	call.uni (retval0), 
	vprintf, 
	(
	param0, 
	param1
	);
	ld.param.b32 	%r16, [retval0];
	} // callseq 3
	atom.global.add.u32 	%r18, [%rd45+-16], 1;
	ld.global.u32 	%r19, [%rd45+-16];
	st.local.u32 	[%rd27], %r19;
	{ // callseq 4, 0
	.param .b64 param0;
	st.param.b64 	[param0], %rd29;
	.param .b64 param1;
	st.param.b64 	[param1], %rd26;
	.param .b32 retval0;
	call.uni (retval0), 
	vprintf, 
	(
	param0, 
	param1
	);
	ld.param.b32 	%r20, [retval0];
	} // callseq 4
	atom.global.add.u32 	%r22, [%rd45+-12], 1;
	ld.global.u32 	%r23, [%rd45+-12];
	st.local.u32 	[%rd27], %r23;
	{ // callseq 5, 0
	.param .b64 param0;
	st.param.b64 	[param0], %rd29;
	.param .b64 param1;
	st.param.b64 	[param1], %rd26;
	.param .b32 retval0;
	call.uni (retval0), 
	vprintf, 
	(
	param0, 
	param1
	);
	ld.param.b32 	%r24, [retval0];
	} // callseq 5
	atom.global.add.u32 	%r26, [%rd45+-8], 1;
	ld.global.u32 	%r27, [%rd45+-8];
	st.local.u32 	[%rd27], %r27;
	{ // callseq 6, 0
	.param .b64 param0;
	st.param.b64 	[param0], %rd29;
	.param .b64 param1;
	st.param.b64 	[param1], %rd26;
	.param .b32 retval0;
	call.uni (retval0), 
	vprintf, 
	(
	param0, 
	param1
	);
	ld.param.b32 	%r28, [retval0];
	} // callseq 6
	atom.global.add.u32 	%r30, [%rd45+-4], 1;
	ld.global.u32 	%r31, [%rd45+-4];
	st.local.u32 	[%rd27], %r31;
	{ // callseq 7, 0
	.param .b64 param0;
	st.param.b64 	[param0], %rd29;
	.param .b64 param1;
	st.param.b64 	[param1], %rd26;
	.param .b32 retval0;
	call.uni (retval0), 
	vprintf, 
	(
	param0, 
	param1
	);
	ld.param.b32 	%r32, [retval0];
	} // callseq 7
	atom.global.add.u32 	%r34, [%rd45], 1;
	ld.global.u32 	%r35, [%rd45];
	st.local.u32 	[%rd27], %r35;
	{ // callseq 8, 0
	.param .b64 param0;
	st.param.b64 	[param0], %rd29;
	.param .b64 param1;
	st.param.b64 	[param1], %rd26;
	.param .b32 retval0;
	call.uni (retval0), 
	vprintf, 
	(
	param0, 
	param1
	);
	ld.param.b32 	%r36, [retval0];
	} // callseq 8
	atom.global.add.u32 	%r38, [%rd45+4], 1;
	ld.global.u32 	%r39, [%rd45+4];
	st.local.u32 	[%rd27], %r39;
	{ // callseq 9, 0
	.param .b64 param0;
	st.param.b64 	[param0], %rd29;
	.param .b64 param1;
	st.param.b64 	[param1], %rd26;
	.param .b32 retval0;
	call.uni (retval0), 
	vprintf, 
	(
	param0, 
	param1
	);
	ld.param.b32 	%r40, [retval0];
	} // callseq 9
	atom.global.add.u32 	%r42, [%rd45+8], 1;
	ld.global.u32 	%r43, [%rd45+8];
	st.local.u32 	[%rd27], %r43;
	{ // callseq 10, 0
	.param .b64 param0;
	st.param.b64 	[param0], %rd29;
	.param .b64 param1;
	st.param.b64 	[param1], %rd26;
	.param .b32 retval0;
	call.uni (retval0), 
	vprintf, 
	(
	param0, 
	param1
	);
	ld.param.b32 	%r44, [retval0];
	} // callseq 10
	atom.global.add.u32 	%r46, [%rd45+12], 1;
	ld.global.u32 	%r47, [%rd45+12];
	st.local.u32 	[%rd27], %r47;
	{ // callseq 11, 0
	.param .b64 param0;
	st.param.b64 	[param0], %rd29;
	.param .b64 param1;
	st.param.b64 	[param1], %rd26;
	.param .b32 retval0;
	call.uni (retval0), 
	vprintf, 
	(
	param0, 
	param1
	);
	ld.param.b32 	%r48, [retval0];
	} // callseq 11
	atom.global.add.u32 	%r50, [%rd45+16], 1;
	ld.global.u32 	%r51, [%rd45+16];
	st.local.u32 	[%rd27], %r51;
	{ // callseq 12, 0
	.param .b64 param0;
	st.param.b64 	[param0], %rd29;
	.param .b64 param1;
	st.param.b64 	[param1], %rd26;
	.param .b32 retval0;
	call.uni (retval0), 
	vprintf, 
	(
	param0, 
	param1
	);
	ld.param.b32 	%r52, [retval0];
	} // callseq 12
	atom.global.add.u32 	%r54, [%rd45+20], 1;
	ld.global.u32 	%r55, [%rd45+20];
	st.local.u32 	[%rd27], %r55;
	{ // callseq 13, 0
	.param .b64 param0;
	st.param.b64 	[param0], %rd29;
	.param .b64 param1;
	st.param.b64 	[param1], %rd26;
	.param .b32 retval0;
	call.uni (retval0), 
	vprintf, 
	(
	param0, 
	param1
	);
	ld.param.b32 	%r56, [retval0];
	} // callseq 13
	atom.global.add.u32 	%r58, [%rd45+24], 1;
	ld.global.u32 	%r59, [%rd45+24];
	st.local.u32 	[%rd27], %r59;
	{ // callseq 14, 0
	.param .b64 param0;
	st.param.b64 	[param0], %rd29;
	.param .b64 param1;
	st.param.b64 	[param1], %rd26;
	.param .b32 retval0;
	call.uni (retval0), 
	vprintf, 
	(
	param0, 
	param1
	);
	ld.param.b32 	%r60, [retval0];
	} // callseq 14
	atom.global.add.u32 	%r62, [%rd45+28], 1;
	ld.global.u32 	%r63, [%rd45+28];
	st.local.u32 	[%rd27], %r63;
	{ // callseq 15, 0
	.param .b64 param0;
	st.param.b64 	[param0], %rd29;
	.param .b64 param1;
	st.param.b64 	[param1], %rd26;
	.param .b32 retval0;
	call.uni (retval0), 
	vprintf, 
	(
	param0, 
	param1
	);
	ld.param.b32 	%r64, [retval0];
	} // callseq 15
	add.s64 	%rd46, %rd46, -16;
	add.s64 	%rd45, %rd45, 64;
	setp.ne.s64 	%p5, %rd46, 0;
	@%p5 bra 	$L__BB0_3;
$L__BB0_4:
	setp.eq.s64 	%p6, %rd2, 0;
	@%p6 bra 	$L__BB0_13;
	add.u64 	%rd30, %SP, 0;
	add.u64 	%rd10, %SPL, 0;
	and.b64  	%rd11, %rd22, 7;
	setp.lt.u64 	%p7, %rd2, 8;
	@%p7 bra 	$L__BB0_7;
	shl.b64 	%rd31, %rd48, 2;
	add.s64 	%rd32, %rd1, %rd31;
	atom.global.add.u32 	%r66, [%rd32], 1;
	ld.global.u32 	%r67, [%rd32];
	st.local.u32 	[%rd10], %r67;
	mov.u64 	%rd33, $str;
	cvta.global.u64 	%rd34, %rd33;
	{ // callseq 16, 0
	.param .b64 param0;
	st.param.b64 	[param0], %rd34;
	.param .b64 param1;
	st.param.b64 	[param1], %rd30;
	.param .b32 retval0;
	call.uni (retval0), 
	vprintf, 
	(
	param0, 
	param1
	);
	ld.param.b32 	%r68, [retval0];
	} // callseq 16
	atom.global.add.u32 	%r70, [%rd32+4], 1;
	ld.global.u32 	%r71, [%rd32+4];
	st.local.u32 	[%rd10], %r71;
	{ // callseq 17, 0
	.param .b64 param0;
	st.param.b64 	[param0], %rd34;
	.param .b64 param1;
	st.param.b64 	[param1], %rd30;
	.param .b32 retval0;
	call.uni (retval0), 
	vprintf, 
	(
	param0, 
	param1
	);
	ld.param.b32 	%r72, [retval0];
	} // callseq 17
	atom.global.add.u32 	%r74, [%rd32+8], 1;
	ld.global.u32 	%r75, [%rd32+8];
	st.local.u32 	[%rd10], %r75;
	{ // callseq 18, 0
	.param .b64 param0;
	st.param.b64 	[param0], %rd34;
	.param .b64 param1;
	st.param.b64 	[param1], %rd30;
	.param .b32 retval0;
	call.uni (retval0), 
	vprintf, 
	(
	param0, 
	param1
	);
	ld.param.b32 	%r76, [retval0];
	} // callseq 18
	atom.global.add.u32 	%r78, [%rd32+12], 1;
	ld.global.u32 	%r79, [%rd32+12];
	st.local.u32 	[%rd10], %r79;
	{ // callseq 19, 0
	.param .b64 param0;
	st.param.b64 	[param0], %rd34;
	.param .b64 param1;
	st.param.b64 	[param1], %rd30;
	.param .b32 retval0;
	call.uni (retval0), 
	vprintf, 
	(
	param0, 
	param1
	);
	ld.param.b32 	%r80, [retval0];
	} // callseq 19
	atom.global.add.u32 	%r82, [%rd32+16], 1;
	ld.global.u32 	%r83, [%rd32+16];
	st.local.u32 	[%rd10], %r83;
	{ // callseq 20, 0
	.param .b64 param0;
	st.param.b64 	[param0], %rd34;
	.param .b64 param1;
	st.param.b64 	[param1], %rd30;
	.param .b32 retval0;
	call.uni (retval0), 
	vprintf, 
	(
	param0, 
	param1
	);
	ld.param.b32 	%r84, [retval0];
	} // callseq 20
	atom.global.add.u32 	%r86, [%rd32+20], 1;
	ld.global.u32 	%r87, [%rd32+20];
	st.local.u32 	[%rd10], %r87;
	{ // callseq 21, 0
	.param .b64 param0;
	st.param.b64 	[param0], %rd34;
	.param .b64 param1;
	st.param.b64 	[param1], %rd30;
	.param .b32 retval0;
	call.uni (retval0), 
	vprintf, 
	(
	param0, 
	param1
	);
	ld.param.b32 	%r88, [retval0];
	} // callseq 21
	atom.global.add.u32 	%r90, [%rd32+24], 1;
	ld.global.u32 	%r91, [%rd32+24];
	st.local.u32 	[%rd10], %r91;
	{ // callseq 22, 0
	.param .b64 param0;
	st.param.b64 	[param0], %rd34;
	.param .b64 param1;
	st.param.b64 	[param1], %rd30;
	.param .b32 retval0;
	call.uni (retval0), 
	vprintf, 
	(
	param0, 
	param1
	);
	ld.param.b32 	%r92, [retval0];
	} // callseq 22
	atom.global.add.u32 	%r94, [%rd32+28], 1;
	ld.global.u32 	%r95, [%rd32+28];
	st.local.u32 	[%rd10], %r95;
	{ // callseq 23, 0
	.param .b64 param0;
	st.param.b64 	[param0], %rd34;
	.param .b64 param1;
	st.param.b64 	[param1], %rd30;
	.param .b32 retval0;
	call.uni (retval0), 
	vprintf, 
	(
	param0, 
	param1
	);
	ld.param.b32 	%r96, [retval0];
	} // callseq 23
	add.s64 	%rd48, %rd48, 8;
$L__BB0_7:
	setp.eq.s64 	%p8, %rd11, 0;
	@%p8 bra 	$L__BB0_13;
	and.b64  	%rd50, %rd22, 3;
	setp.lt.u64 	%p9, %rd11, 4;
	@%p9 bra 	$L__BB0_10;
	shl.b64 	%rd36, %rd48, 2;
	add.s64 	%rd37, %rd1, %rd36;
	atom.global.add.u32 	%r98, [%rd37], 1;
	ld.global.u32 	%r99, [%rd37];
	st.local.u32 	[%rd10], %r99;
	mov.u64 	%rd38, $str;
	cvta.global.u64 	%rd39, %rd38;
	{ // callseq 24, 0
	.param .b64 param0;
	st.param.b64 	[param0], %rd39;
	.param .b64 param1;
	st.param.b64 	[param1], %rd30;
	.param .b32 retval0;
	call.uni (retval0), 
	vprintf, 
	(
	param0, 
	param1
	);
	ld.param.b32 	%r100, [retval0];
	} // callseq 24
	atom.global.add.u32 	%r102, [%rd37+4], 1;
	ld.global.u32 	%r103, [%rd37+4];
	st.local.u32 	[%rd10], %r103;
	{ // callseq 25, 0
	.param .b64 param0;
	st.param.b64 	[param0], %rd39;
	.param .b64 param1;
	st.param.b64 	[param1], %rd30;
	.param .b32 retval0;
	call.uni (retval0), 
	vprintf, 
	(
	param0, 
	param1
	);
	ld.param.b32 	%r104, [retval0];
	} // callseq 25
	atom.global.add.u32 	%r106, [%rd37+8], 1;
	ld.global.u32 	%r107, [%rd37+8];
	st.local.u32 	[%rd10], %r107;
	{ // callseq 26, 0
	.param .b64 param0;
	st.param.b64 	[param0], %rd39;
	.param .b64 param1;
	st.param.b64 	[param1], %rd30;
	.param .b32 retval0;
	call.uni (retval0), 
	vprintf, 
	(
	param0, 
	param1
	);
	ld.param.b32 	%r108, [retval0];
	} // callseq 26
	atom.global.add.u32 	%r110, [%rd37+12], 1;
	ld.global.u32 	%r111, [%rd37+12];
	st.local.u32 	[%rd10], %r111;
	{ // callseq 27, 0
	.param .b64 param0;
	st.param.b64 	[param0], %rd39;
	.param .b64 param1;
	st.param.b64 	[param1], %rd30;
	.param .b32 retval0;
	call.uni (retval0), 
	vprintf, 
	(
	param0, 
	param1
	);
	ld.param.b32 	%r112, [retval0];
	} // callseq 27
	add.s64 	%rd48, %rd48, 4;
$L__BB0_10:
	setp.eq.s64 	%p10, %rd50, 0;
	@%p10 bra 	$L__BB0_13;
	shl.b64 	%rd41, %rd48, 2;
	add.s64 	%rd51, %rd1, %rd41;
	mov.u64 	%rd42, $str;
$L__BB0_12:
	.pragma "nounroll";
	atom.global.add.u32 	%r114, [%rd51], 1;
	ld.global.u32 	%r115, [%rd51];
	st.local.u32 	[%rd10], %r115;
	cvta.global.u64 	%rd43, %rd42;
	{ // callseq 28, 0
	.param .b64 param0;
	st.param.b64 	[param0], %rd43;
	.param .b64 param1;
	st.param.b64 	[param1], %rd30;
	.param .b32 retval0;
	call.uni (retval0), 
	vprintf, 
	(
	param0, 
	param1
	);
	ld.param.b32 	%r116, [retval0];
	} // callseq 28
	add.s64 	%rd51, %rd51, 4;
	add.s64 	%rd50, %rd50, -1;
	setp.ne.s64 	%p11, %rd50, 0;
	@%p11 bra 	$L__BB0_12;
$L__BB0_13:
	ret;

}
	// .globl	_Z6updatePjj
.visible .entry _Z6updatePjj(
	.param .u64 .ptr .align 1 _Z6updatePjj_param_0,
	.param .u32 _Z6updatePjj_param_1
)
{
	.reg .b32 	%r<3>;
	.reg .b64 	%rd<3>;

	ld.param.u64 	%rd1, [_Z6updatePjj_param_0];
	ld.param.u32 	%r1, [_Z6updatePjj_param_1];
	cvta.to.global.u64 	%rd2, %rd1;
	atom.global.max.u32 	%r2, [%rd2], %r1;
	ret;

}
	// .globl	_Z5printPjm
.visible .entry _Z5printPjm(
	.param .u64 .ptr .align 1 _Z5printPjm_param_0,
	.param .u64 _Z5printPjm_param_1
)
{
	.local .align 8 .b8 	__local_depot2[16];
	.reg .b64 	%SP;
	.reg .b64 	%SPL;
	.reg .pred 	%p<10>;
	.reg .b32 	%r<88>;
	.reg .b64 	%rd<80>;

	mov.u64 	%SPL, __local_depot2;
	cvta.local.u64 	%SP, %SPL;
	ld.param.u64 	%rd25, [_Z5printPjm_param_0];
	ld.param.u64 	%rd24, [_Z5printPjm_param_1];
	cvta.to.global.u64 	%rd1, %rd25;
	setp.eq.s64 	%p1, %rd24, 0;
	@%p1 bra 	$L__BB2_13;
	and.b64  	%rd2, %rd24, 15;
	setp.lt.u64 	%p2, %rd24, 16;
	mov.b64 	%rd75, 0;
	@%p2 bra 	$L__BB2_4;
	add.s64 	%rd72, %rd1, 32;
	mov.b64 	%rd73, 0;
$L__BB2_3:
	.pragma "nounroll";
	ld.global.u32 	%r1, [%rd72+-32];
	add.u64 	%rd28, %SP, 0;
	add.u64 	%rd29, %SPL, 0;
	st.local.u64 	[%rd29], %rd73;
	st.local.u32 	[%rd29+8], %r1;
	mov.u64 	%rd30, $str$1;
	cvta.global.u64 	%rd31, %rd30;
	{ // callseq 29, 0
	.param .b64 param0;
	st.param.b64 	[param0], %rd31;
	.param .b64 param1;
	st.param.b64 	[param1], %rd28;
	.param .b32 retval0;
	call.uni (retval0), 
	vprintf, 
	(
	param0, 
	param1
	);
	ld.param.b32 	%r2, [retval0];
	} // callseq 29
	ld.global.u32 	%r4, [%rd72+-28];
	add.s64 	%rd32, %rd73, 1;
	st.local.u64 	[%rd29], %rd32;
	st.local.u32 	[%rd29+8], %r4;
	{ // callseq 30, 0
	.param .b64 param0;
	st.param.b64 	[param0], %rd31;
	.param .b64 param1;
	st.param.b64 	[param1], %rd28;
	.param .b32 retval0;
	call.uni (retval0), 
	vprintf, 
	(
	param0, 
	param1
	);
	ld.param.b32 	%r5, [retval0];
	} // callseq 30
	ld.global.u32 	%r7, [%rd72+-24];
	add.s64 	%rd33, %rd73, 2;
	st.local.u64 	[%rd29], %rd33;
	st.local.u32 	[%rd29+8], %r7;
	{ // callseq 31, 0
	.param .b64 param0;
	st.param.b64 	[param0], %rd31;
	.param .b64 param1;
	st.param.b64 	[param1], %rd28;
	.param .b32 retval0;
	call.uni (retval0), 
	vprintf, 
	(
	param0, 
	param1
	);
	ld.param.b32 	%r8, [retval0];
	} // callseq 31
	ld.global.u32 	%r10, [%rd72+-20];
	add.s64 	%rd34, %rd73, 3;
	st.local.u64 	[%rd29], %rd34;
	st.local.u32 	[%rd29+8], %r10;
	{ // callseq 32, 0
	.param .b64 param0;
	st.param.b64 	[param0], %rd31;
	.param .b64 param1;
	st.param.b64 	[param1], %rd28;
	.param .b32 retval0;
	call.uni (retval0), 
	vprintf, 
	(
	param0, 
	param1
	);
	ld.param.b32 	%r11, [retval0];
	} // callseq 32
	ld.global.u32 	%r13, [%rd72+-16];
	add.s64 	%rd35, %rd73, 4;
	st.local.u64 	[%rd29], %rd35;
	st.local.u32 	[%rd29+8], %r13;
	{ // callseq 33, 0
	.param .b64 param0;
	st.param.b64 	[param0], %rd31;
	.param .b64 param1;
	st.param.b64 	[param1], %rd28;
	.param .b32 retval0;
	call.uni (retval0), 
	vprintf, 
	(
	param0, 
	param1
	);
	ld.param.b32 	%r14, [retval0];
	} // callseq 33
	ld.global.u32 	%r16, [%rd72+-12];
	add.s64 	%rd36, %rd73, 5;
	st.local.u64 	[%rd29], %rd36;
	st.local.u32 	[%rd29+8], %r16;
	{ // callseq 34, 0
	.param .b64 param0;
	st.param.b64 	[param0], %rd31;
	.param .b64 param1;
	st.param.b64 	[param1], %rd28;
	.param .b32 retval0;
	call.uni (retval0), 
	vprintf, 
	(
	param0, 
	param1
	);
	ld.param.b32 	%r17, [retval0];
	} // callseq 34
	ld.global.u32 	%r19, [%rd72+-8];
	add.s64 	%rd37, %rd73, 6;
	st.local.u64 	[%rd29], %rd37;
	st.local.u32 	[%rd29+8], %r19;
	{ // callseq 35, 0
	.param .b64 param0;
	st.param.b64 	[param0], %rd31;
	.param .b64 param1;
	st.param.b64 	[param1], %rd28;
	.param .b32 retval0;
	call.uni (retval0), 
	vprintf, 
	(
	param0, 
	param1
	);
	ld.param.b32 	%r20, [retval0];
	} // callseq 35
	ld.global.u32 	%r22, [%rd72+-4];
	add.s64 	%rd38, %rd73, 7;
	st.local.u64 	[%rd29], %rd38;
	st.local.u32 	[%rd29+8], %r22;
	{ // callseq 36, 0
	.param .b64 param0;
	st.param.b64 	[param0], %rd31;
	.param .b64 param1;
	st.param.b64 	[param1], %rd28;
	.param .b32 retval0;
	call.uni (retval0), 
	vprintf, 
	(
	param0, 
	param1
	);
	ld.param.b32 	%r23, [retval0];
	} // callseq 36
	ld.global.u32 	%r25, [%rd72];
	add.s64 	%rd39, %rd73, 8;
	st.local.u64 	[%rd29], %rd39;
	st.local.u32 	[%rd29+8], %r25;
	{ // callseq 37, 0
	.param .b64 param0;
	st.param.b64 	[param0], %rd31;
	.param .b64 param1;
	st.param.b64 	[param1], %rd28;
	.param .b32 retval0;
	call.uni (retval0), 
	vprintf, 
	(
	param0, 
	param1
	);
	ld.param.b32 	%r26, [retval0];
	} // callseq 37
	ld.global.u32 	%r28, [%rd72+4];
	add.s64 	%rd40, %rd73, 9;
	st.local.u64 	[%rd29], %rd40;
	st.local.u32 	[%rd29+8], %r28;
	{ // callseq 38, 0
	.param .b64 param0;
	st.param.b64 	[param0], %rd31;
	.param .b64 param1;
	st.param.b64 	[param1], %rd28;
	.param .b32 retval0;
	call.uni (retval0), 
	vprintf, 
	(
	param0, 
	param1
	);
	ld.param.b32 	%r29, [retval0];
	} // callseq 38
	ld.global.u32 	%r31, [%rd72+8];
	add.s64 	%rd41, %rd73, 10;
	st.local.u64 	[%rd29], %rd41;
	st.local.u32 	[%rd29+8], %r31;
	{ // callseq 39, 0
	.param .b64 param0;
	st.param.b64 	[param0], %rd31;
	.param .b64 param1;
	st.param.b64 	[param1], %rd28;
	.param .b32 retval0;
	call.uni (retval0), 
	vprintf, 
	(
	param0, 
	param1
	);
	ld.param.b32 	%r32, [retval0];
	} // callseq 39
	ld.global.u32 	%r34, [%rd72+12];
	add.s64 	%rd42, %rd73, 11;
	st.local.u64 	[%rd29], %rd42;
	st.local.u32 	[%rd29+8], %r34;
	{ // callseq 40, 0
	.param .b64 param0;
	st.param.b64 	[param0], %rd31;
	.param .b64 param1;
	st.param.b64 	[param1], %rd28;
	.param .b32 retval0;
	call.uni (retval0), 
	vprintf, 
	(
	param0, 
	param1
	);
	ld.param.b32 	%r35, [retval0];
	} // callseq 40
	ld.global.u32 	%r37, [%rd72+16];
	add.s64 	%rd43, %rd73, 12;
	st.local.u64 	[%rd29], %rd43;
	st.local.u32 	[%rd29+8], %r37;
	{ // callseq 41, 0
	.param .b64 param0;
	st.param.b64 	[param0], %rd31;
	.param .b64 param1;
	st.param.b64 	[param1], %rd28;
	.param .b32 retval0;
	call.uni (retval0), 
	vprintf, 
	(
	param0, 
	param1
	);
	ld.param.b32 	%r38, [retval0];
	} // callseq 41
	ld.global.u32 	%r40, [%rd72+20];
	add.s64 	%rd44, %rd73, 13;
	st.local.u64 	[%rd29], %rd44;
	st.local.u32 	[%rd29+8], %r40;
	{ // callseq 42, 0
	.param .b64 param0;
	st.param.b64 	[param0], %rd31;
	.param .b64 param1;
	st.param.b64 	[param1], %rd28;
	.param .b32 retval0;
	call.uni (retval0), 
	vprintf, 
	(
	param0, 
	param1
	);
	ld.param.b32 	%r41, [retval0];
	} // callseq 42
	ld.global.u32 	%r43, [%rd72+24];
	add.s64 	%rd45, %rd73, 14;
	st.local.u64 	[%rd29], %rd45;
	st.local.u32 	[%rd29+8], %r43;
	{ // callseq 43, 0
	.param .b64 param0;
	st.param.b64 	[param0], %rd31;
	.param .b64 param1;
	st.param.b64 	[param1], %rd28;
	.param .b32 retval0;
	call.uni (retval0), 
	vprintf, 
	(
	param0, 
	param1
	);
	ld.param.b32 	%r44, [retval0];
	} // callseq 43
	ld.global.u32 	%r46, [%rd72+28];
	add.s64 	%rd46, %rd73, 15;
	st.local.u64 	[%rd29], %rd46;
	st.local.u32 	[%rd29+8], %r46;
	{ // callseq 44, 0
	.param .b64 param0;
	st.param.b64 	[param0], %rd31;
	.param .b64 param1;
	st.param.b64 	[param1], %rd28;
	.param .b32 retval0;
	call.uni (retval0), 
	vprintf, 
	(
	param0, 
	param1
	);
	ld.param.b32 	%r47, [retval0];
	} // callseq 44
	add.s64 	%rd72, %rd72, 64;
	add.s64 	%rd73, %rd73, 16;
	and.b64  	%rd75, %rd24, -16;
	setp.ne.s64 	%p3, %rd73, %rd75;
	@%p3 bra 	$L__BB2_3;
$L__BB2_4:
	setp.eq.s64 	%p4, %rd2, 0;
	@%p4 bra 	$L__BB2_13;
	add.u64 	%rd47, %SP, 0;
	add.u64 	%rd10, %SPL, 0;
	and.b64  	%rd11, %rd24, 7;
	setp.lt.u64 	%p5, %rd2, 8;
	@%p5 bra 	$L__BB2_7;
	shl.b64 	%rd48, %rd75, 2;
	add.s64 	%rd49, %rd1, %rd48;
	ld.global.u32 	%r49, [%rd49];
	st.local.u64 	[%rd10], %rd75;
	st.local.u32 	[%rd10+8], %r49;
	mov.u64 	%rd50, $str$1;
	cvta.global.u64 	%rd51, %rd50;
	{ // callseq 45, 0
	.param .b64 param0;
	st.param.b64 	[param0], %rd51;
	.param .b64 param1;
	st.param.b64 	[param1], %rd47;
	.param .b32 retval0;
	call.uni (retval0), 
	vprintf, 
	(
	param0, 
	param1
	);
	ld.param.b32 	%r50, [retval0];
	} // callseq 45
	add.s64 	%rd53, %rd75, 1;
	ld.global.u32 	%r52, [%rd49+4];
	st.local.u64 	[%rd10], %rd53;
	st.local.u32 	[%rd10+8], %r52;
	{ // callseq 46, 0
	.param .b64 param0;
	st.param.b64 	[param0], %rd51;
	.param .b64 param1;
	st.param.b64 	[param1], %rd47;
	.param .b32 retval0;
	call.uni (retval0), 
	vprintf, 
	(
	param0, 
	param1
	);
	ld.param.b32 	%r53, [retval0];
	} // callseq 46
	add.s64 	%rd54, %rd75, 2;
	ld.global.u32 	%r55, [%rd49+8];
	st.local.u64 	[%rd10], %rd54;
	st.local.u32 	[%rd10+8], %r55;
	{ // callseq 47, 0
	.param .b64 param0;
	st.param.b64 	[param0], %rd51;
	.param .b64 param1;
	st.param.b64 	[param1], %rd47;
	.param .b32 retval0;
	call.uni (retval0), 
	vprintf, 
	(
	param0, 
	param1
	);
	ld.param.b32 	%r56, [retval0];
	} // callseq 47
	add.s64 	%rd55, %rd75, 3;
	ld.global.u32 	%r58, [%rd49+12];
	st.local.u64 	[%rd10], %rd55;
	st.local.u32 	[%rd10+8], %r58;
	{ // callseq 48, 0
	.param .b64 param0;
	st.param.b64 	[param0], %rd51;
	.param .b64 param1;
	st.param.b64 	[param1], %rd47;
	.param .b32 retval0;
	call.uni (retval0), 
	vprintf, 
	(
	param0, 
	param1
	);
	ld.param.b32 	%r59, [retval0];
	} // callseq 48
	add.s64 	%rd56, %rd75, 4;
	ld.global.u32 	%r61, [%rd49+16];
	st.local.u64 	[%rd10], %rd56;
	st.local.u32 	[%rd10+8], %r61;
	{ // callseq 49, 0
	.param .b64 param0;
	st.param.b64 	[param0], %rd51;
	.param .b64 param1;
	st.param.b64 	[param1], %rd47;
	.param .b32 retval0;
	call.uni (retval0), 
	vprintf, 
	(
	param0, 
	param1
	);
	ld.param.b32 	%r62, [retval0];
	} // callseq 49
	add.s64 	%rd57, %rd75, 5;
	ld.global.u32 	%r64, [%rd49+20];
	st.local.u64 	[%rd10], %rd57;
	st.local.u32 	[%rd10+8], %r64;
	{ // callseq 50, 0
	.param .b64 param0;
	st.param.b64 	[param0], %rd51;
	.param .b64 param1;
	st.param.b64 	[param1], %rd47;
	.param .b32 retval0;
	call.uni (retval0), 
	vprintf, 
	(
	param0, 
	param1
	);
	ld.param.b32 	%r65, [retval0];
	} // callseq 50
	add.s64 	%rd58, %rd75, 6;
	ld.global.u32 	%r67, [%rd49+24];
	st.local.u64 	[%rd10], %rd58;
	st.local.u32 	[%rd10+8], %r67;
	{ // callseq 51, 0
	.param .b64 param0;
	st.param.b64 	[param0], %rd51;
	.param .b64 param1;
	st.param.b64 	[param1], %rd47;
	.param .b32 retval0;
	call.uni (retval0), 
	vprintf, 
	(
	param0, 
	param1
	);
	ld.param.b32 	%r68, [retval0];
	} // callseq 51
	add.s64 	%rd59, %rd75, 7;
	ld.global.u32 	%r70, [%rd49+28];
	st.local.u64 	[%rd10], %rd59;
	st.local.u32 	[%rd10+8], %r70;
	{ // callseq 52, 0
	.param .b64 param0;
	st.param.b64 	[param0], %rd51;
	.param .b64 param1;
	st.param.b64 	[param1], %rd47;
	.param .b32 retval0;
	call.uni (retval0), 
	vprintf, 
	(
	param0, 
	param1
	);
	ld.param.b32 	%r71, [retval0];
	} // callseq 52
	add.s64 	%rd75, %rd75, 8;
$L__BB2_7:
	setp.eq.s64 	%p6, %rd11, 0;
	@%p6 bra 	$L__BB2_13;
	and.b64  	%rd77, %rd24, 3;
	setp.lt.u64 	%p7, %rd11, 4;
	@%p7 bra 	$L__BB2_10;
	shl.b64 	%rd60, %rd75, 2;
	add.s64 	%rd61, %rd1, %rd60;
	ld.global.u32 	%r73, [%rd61];
	st.local.u64 	[%rd10], %rd75;
	st.local.u32 	[%rd10+8], %r73;
	mov.u64 	%rd62, $str$1;
	cvta.global.u64 	%rd63, %rd62;
	{ // callseq 53, 0
	.param .b64 param0;
	st.param.b64 	[param0], %rd63;
	.param .b64 param1;
	st.param.b64 	[param1], %rd47;
	.param .b32 retval0;
	call.uni (retval0), 
	vprintf, 
	(
	param0, 
	param1
	);
	ld.param.b32 	%r74, [retval0];
	} // callseq 53
	add.s64 	%rd65, %rd75, 1;
	ld.global.u32 	%r76, [%rd61+4];
	st.local.u64 	[%rd10], %rd65;
	st.local.u32 	[%rd10+8], %r76;
	{ // callseq 54, 0
	.param .b64 param0;
	st.param.b64 	[param0], %rd63;
	.param .b64 param1;
	st.param.b64 	[param1], %rd47;
	.param .b32 retval0;
	call.uni (retval0), 
	vprintf, 
	(
	param0, 
	param1
	);
	ld.param.b32 	%r77, [retval0];
	} // callseq 54
	add.s64 	%rd66, %rd75, 2;
	ld.global.u32 	%r79, [%rd61+8];
	st.local.u64 	[%rd10], %rd66;
	st.local.u32 	[%rd10+8], %r79;
	{ // callseq 55, 0
	.param .b64 param0;
	st.param.b64 	[param0], %rd63;
	.param .b64 param1;
	st.param.b64 	[param1], %rd47;
	.param .b32 retval0;
	call.uni (retval0), 
	vprintf, 
	(
	param0, 
	param1
	);
	ld.param.b32 	%r80, [retval0];
	} // callseq 55
	add.s64 	%rd67, %rd75, 3;
	ld.global.u32 	%r82, [%rd61+12];
	st.local.u64 	[%rd10], %rd67;
	st.local.u32 	[%rd10+8], %r82;
	{ // callseq 56, 0
	.param .b64 param0;
	st.param.b64 	[param0], %rd63;
	.param .b64 param1;
	st.param.b64 	[param1], %rd47;
	.param .b32 retval0;
	call.uni (retval0), 
	vprintf, 
	(
	param0, 
	param1
	);
	ld.param.b32 	%r83, [retval0];
	} // callseq 56
	add.s64 	%rd75, %rd75, 4;
$L__BB2_10:
	setp.eq.s64 	%p8, %rd77, 0;
	@%p8 bra 	$L__BB2_13;
	shl.b64 	%rd68, %rd75, 2;
	add.s64 	%rd78, %rd1, %rd68;
	mov.u64 	%rd69, $str$1;
$L__BB2_12:
	.pragma "nounroll";
	ld.global.u32 	%r85, [%rd78];
	st.local.u64 	[%rd10], %rd75;
	st.local.u32 	[%rd10+8], %r85;
	cvta.global.u64 	%rd70, %rd69;
	{ // callseq 57, 0
	.param .b64 param0;
	st.param.b64 	[param0], %rd70;
	.param .b64 param1;
	st.param.b64 	[param1], %rd47;
	.param .b32 retval0;
	call.uni (retval0), 
	vprintf, 
	(
	param0, 
	param1
	);
	ld.param.b32 	%r86, [retval0];
	} // callseq 57
	add.s64 	%rd75, %rd75, 1;
	add.s64 	%rd78, %rd78, 4;
	add.s64 	%rd77, %rd77, -1;
	setp.ne.s64 	%p9, %rd77, 0;
	@%p9 bra 	$L__BB2_12;
$L__BB2_13:
	ret;

}


// ===== COMPILED SASS (sm_100) =====

	.target	sm_100

	.elftype	@"ET_EXEC"


//--------------------- .note.nv.tkinfo           --------------------------
	.section	.note.nv.tkinfo,"",@"SHT_NOTE"
	.sectionflags	@"SHF_NOTE_NV_TKINFO"
	.tkinfo
        /*0018*/ 	.word	0x00000002
        /*0030*/ 	.string	""
        /*0030*/ 	.string	"ptxas"
        /*0030*/ 	.string	"Cuda compilation tools, release 13.0, V13.0.88"
        /*0030*/ 	.string	"Build cuda_13.0.r13.0/compiler.36424714_0"
        /*0030*/ 	.string	"-arch sm_100 -m 64 "



//--------------------- .note.nv.cuinfo           --------------------------
	.section	.note.nv.cuinfo,"",@"SHT_NOTE"
	.sectionflags	@"SHF_NOTE_NV_CUINFO"
        /*0018*/ 	.short	0x0002
        /*001a*/ 	.short	0x0064
        /*001c*/ 	.short	0x0082
	.zero		2


//--------------------- .nv.info                  --------------------------
	.section	.nv.info,"",@"SHT_CUDA_INFO"
	.align	4


	//----- nvinfo : EIATTR_REGCOUNT
	.align		4
        /*0000*/ 	.byte	0x04, 0x2f
        /*0002*/ 	.short	(.L_3 - .L_2)
	.align		4
.L_2:
        /*0004*/ 	.word	index@(_Z4testPjm)
        /*0008*/ 	.word	0x0000001d


	//----- nvinfo : EIATTR_FRAME_SIZE
	.align		4
.L_3:
        /*000c*/ 	.byte	0x04, 0x11
        /*000e*/ 	.short	(.L_5 - .L_4)
	.align		4
.L_4:
        /*0010*/ 	.word	index@(_Z4testPjm)
        /*0014*/ 	.word	0x00000008


	//----- nvinfo : EIATTR_REGCOUNT
	.align		4
.L_5:
        /*0018*/ 	.byte	0x04, 0x2f
        /*001a*/ 	.short	(.L_7 - .L_6)
	.align		4
.L_6:
        /*001c*/ 	.word	index@(_Z6updatePjj)
        /*0020*/ 	.word	0x00000008


	//----- nvinfo : EIATTR_FRAME_SIZE
	.align		4
.L_7:
        /*0024*/ 	.byte	0x04, 0x11
        /*0026*/ 	.short	(.L_9 - .L_8)
	.align		4
.L_8:
        /*0028*/ 	.word	index@(_Z6updatePjj)
        /*002c*/ 	.word	0x00000000


	//----- nvinfo : EIATTR_REGCOUNT
	.align		4
.L_9:
        /*0030*/ 	.byte	0x04, 0x2f
        /*0032*/ 	.short	(.L_11 - .L_10)
	.align		4
.L_10:
        /*0034*/ 	.word	index@(_Z5printPjm)
        /*0038*/ 	.word	0x0000001c


	//----- nvinfo : EIATTR_FRAME_SIZE
	.align		4
.L_11:
        /*003c*/ 	.byte	0x04, 0x11
        /*003e*/ 	.short	(.L_13 - .L_12)
	.align		4
.L_12:
        /*0040*/ 	.word	index@(_Z5printPjm)
        /*0044*/ 	.word	0x00000010


	//----- nvinfo : EIATTR_MIN_STACK_SIZE
	.align		4
.L_13:
        /*0048*/ 	.byte	0x04, 0x12
        /*004a*/ 	.short	(.L_15 - .L_14)
	.align		4
.L_14:
        /*004c*/ 	.word	index@(_Z5printPjm)
        /*0050*/ 	.word	0x00000010


	//----- nvinfo : EIATTR_MIN_STACK_SIZE
	.align		4
.L_15:
        /*0054*/ 	.byte	0x04, 0x12
        /*0056*/ 	.short	(.L_17 - .L_16)
	.align		4
.L_16:
        /*0058*/ 	.word	index@(_Z6updatePjj)
        /*005c*/ 	.word	0x00000000


	//----- nvinfo : EIATTR_MIN_STACK_SIZE
	.align		4
.L_17:
        /*0060*/ 	.byte	0x04, 0x12
        /*0062*/ 	.short	(.L_19 - .L_18)
	.align		4
.L_18:
        /*0064*/ 	.word	index@(_Z4testPjm)
        /*0068*/ 	.word	0x00000008
.L_19:


//--------------------- .nv.compat                --------------------------
	.section	.nv.compat,"",@"SHT_CUDA_COMPAT_INFO"
	.align	4
        /*0000*/ 	.byte	0x02, 0x09, 0x00, 0x00, 0x02, 0x02, 0x01, 0x00, 0x02, 0x05, 0x05, 0x00, 0x03, 0x07, 0x01, 0x01
        /*0010*/ 	.byte	0x02, 0x03, 0x00, 0x00, 0x02, 0x06, 0x01, 0x00, 0x04, 0x0b, 0x08, 0x00, 0x09, 0x00, 0x00, 0x00
        /*0020*/ 	.byte	0x00, 0x00, 0x00, 0x00


//--------------------- .nv.info._Z5printPjm      --------------------------
	.section	.nv.info._Z5printPjm,"",@"SHT_CUDA_INFO"
	.sectionflags	@""
	.align	4


	//----- nvinfo : EIATTR_CUDA_API_VERSION
	.align		4
        /*0000*/ 	.byte	0x04, 0x37
        /*0002*/ 	.short	(.L_21 - .L_20)
.L_20:
        /*0004*/ 	.word	0x00000082


	//----- nvinfo : EIATTR_KPARAM_INFO
	.align		4
.L_21:
        /*0008*/ 	.byte	0x04, 0x17
        /*000a*/ 	.short	(.L_23 - .L_22)
.L_22:
        /*000c*/ 	.word	0x00000000
        /*0010*/ 	.short	0x0001
        /*0012*/ 	.short	0x0008
        /*0014*/ 	.byte	0x00, 0xf0, 0x21, 0x00


	//----- nvinfo : EIATTR_KPARAM_INFO
	.align		4
.L_23:
        /*0018*/ 	.byte	0x04, 0x17
        /*001a*/ 	.short	(.L_25 - .L_24)
.L_24:
        /*001c*/ 	.word	0x00000000
        /*0020*/ 	.short	0x0000
        /*0022*/ 	.short	0x0000
        /*0024*/ 	.byte	0x00, 0xf5, 0x21, 0x00


	//----- nvinfo : EIATTR_SPARSE_MMA_MASK
	.align		4
.L_25:
        /*0028*/ 	.byte	0x03, 0x50
        /*002a*/ 	.short	0x0000


	//----- nvinfo : EIATTR_MAXREG_COUNT
	.align		4
        /*002c*/ 	.byte	0x03, 0x1b
        /*002e*/ 	.short	0x00ff


	//----- nvinfo : EIATTR_EXTERNS
	.align		4
        /*0030*/ 	.byte	0x04, 0x0f
        /*0032*/ 	.short	(.L_27 - .L_26)


	//   ....[0]....
	.align		4
.L_26:
        /*0034*/ 	.word	index@(vprintf)


	//----- nvinfo : EIATTR_MERCURY_ISA_VERSION
	.align		4
.L_27:
        /*0038*/ 	.byte	0x03, 0x5f
        /*003a*/ 	.short	0x0101


	//----- nvinfo : EIATTR_VRC_CTA_INIT_COUNT
	.align		4
        /*003c*/ 	.byte	0x02, 0x4a
	.zero		1
	.zero		1


	//----- nvinfo : EIATTR_SYSCALL_OFFSETS
	.align		4
        /*0040*/ 	.byte	0x04, 0x46
        /*0042*/ 	.short	(.L_29 - .L_28)


	//   ....[0]....
.L_28:
        /*0044*/ 	.word	0x00000250


	//   ....[1]....
        /*0048*/ 	.word	0x00000320


	//   ....[2]....
        /*004c*/ 	.word	0x000003f0


	//   ....[3]....
        /*0050*/ 	.word	0x000004c0


	//   ....[4]....
        /*0054*/ 	.word	0x00000590


	//   ....[5]....
        /*0058*/ 	.word	0x00000660


	//   ....[6]....
        /*005c*/ 	.word	0x00000730


	//   ....[7]....
        /*0060*/ 	.word	0x00000800


	//   ....[8]....
        /*0064*/ 	.word	0x000008d0


	//   ....[9]....
        /*0068*/ 	.word	0x000009a0


	//   ....[10]....
        /*006c*/ 	.word	0x00000a70


	//   ....[11]....
        /*0070*/ 	.word	0x00000b40


	//   ....[12]....
        /*0074*/ 	.word	0x00000c10


	//   ....[13]....
        /*0078*/ 	.word	0x00000ce0


	//   ....[14]....
        /*007c*/ 	.word	0x00000db0


	//   ....[15]....
        /*0080*/ 	.word	0x00000e80


	//   ....[16]....
        /*0084*/ 	.word	0x000010b0


	//   ....[17]....
        /*0088*/ 	.word	0x00001180


	//   ....[18]....
        /*008c*/ 	.word	0x00001250


	//   ....[19]....
        /*0090*/ 	.word	0x00001320


	//   ....[20]....
        /*0094*/ 	.word	0x000013f0


	//   ....[21]....
        /*0098*/ 	.word	0x000014c0


	//   ....[22]....
        /*009c*/ 	.word	0x00001590


	//   ....[23]....
        /*00a0*/ 	.word	0x00001660


	//   ....[24]....
        /*00a4*/ 	.word	0x00001820


	//   ....[25]....
        /*00a8*/ 	.word	0x000018f0


	//   ....[26]....
        /*00ac*/ 	.word	0x000019c0


	//   ....[27]....
        /*00b0*/ 	.word	0x00001a90


	//   ....[28]....
        /*00b4*/ 	.word	0x00001c30


	//----- nvinfo : EIATTR_EXIT_INSTR_OFFSETS
	.align		4
.L_29:
        /*00b8*/ 	.byte	0x04, 0x1c
        /*00ba*/ 	.short	(.L_31 - .L_30)


	//   ....[0]....
.L_30:
        /*00bc*/ 	.word	0x00000090


	//   ....[1]....
        /*00c0*/ 	.word	0x00000f80


	//   ....[2]....
        /*00c4*/ 	.word	0x000016b0


	//   ....[3]....
        /*00c8*/ 	.word	0x00001af0


	//   ....[4]....
        /*00cc*/ 	.word	0x00001ca0


	//----- nvinfo : EIATTR_CRS_STACK_SIZE
	.align		4
.L_31:
        /*00d0*/ 	.byte	0x04, 0x1e
        /*00d2*/ 	.short	(.L_33 - .L_32)
.L_32:
        /*00d4*/ 	.word	0x00000000


	//----- nvinfo : EIATTR_CBANK_PARAM_SIZE
	.align		4
.L_33:
        /*00d8*/ 	.byte	0x03, 0x19
        /*00da*/ 	.short	0x0010


	//----- nvinfo : EIATTR_PARAM_CBANK
	.align		4
        /*00dc*/ 	.byte	0x04, 0x0a
        /*00de*/ 	.short	(.L_35 - .L_34)
	.align		4
.L_34:
        /*00e0*/ 	.word	index@(.nv.constant0._Z5printPjm)
        /*00e4*/ 	.short	0x0380
        /*00e6*/ 	.short	0x0010


	//----- nvinfo : EIATTR_SW_WAR
	.align		4
.L_35:
        /*00e8*/ 	.byte	0x04, 0x36
        /*00ea*/ 	.short	(.L_37 - .L_36)
.L_36:
        /*00ec*/ 	.word	0x00000008
.L_37:


//--------------------- .nv.info._Z6updatePjj     --------------------------
	.section	.nv.info._Z6updatePjj,"",@"SHT_CUDA_INFO"
	.sectionflags	@""
	.align	4


	//----- nvinfo : EIATTR_CUDA_API_VERSION
	.align		4
        /*0000*/ 	.byte	0x04, 0x37
        /*0002*/ 	.short	(.L_39 - .L_38)
.L_38:
        /*0004*/ 	.word	0x00000082


	//----- nvinfo : EIATTR_KPARAM_INFO
	.align		4
.L_39:
        /*0008*/ 	.byte	0x04, 0x17
        /*000a*/ 	.short	(.L_41 - .L_40)
.L_40:
        /*000c*/ 	.word	0x00000000
        /*0010*/ 	.short	0x0001
        /*0012*/ 	.short	0x0008
        /*0014*/ 	.byte	0x00, 0xf0, 0x11, 0x00


	//----- nvinfo : EIATTR_KPARAM_INFO
	.align		4
.L_41:
        /*0018*/ 	.byte	0x04, 0x17
        /*001a*/ 	.short	(.L_43 - .L_42)
.L_42:
        /*001c*/ 	.word	0x00000000
        /*0020*/ 	.short	0x0000
        /*0022*/ 	.short	0x0000
        /*0024*/ 	.byte	0x00, 0xf5, 0x21, 0x00


	//----- nvinfo : EIATTR_SPARSE_MMA_MASK
	.align		4
.L_43:
        /*0028*/ 	.byte	0x03, 0x50
        /*002a*/ 	.short	0x0000


	//----- nvinfo : EIATTR_MAXREG_COUNT
	.align		4
        /*002c*/ 	.byte	0x03, 0x1b
        /*002e*/ 	.short	0x00ff


	//----- nvinfo : EIATTR_MERCURY_ISA_VERSION
	.align		4
        /*0030*/ 	.byte	0x03, 0x5f
        /*0032*/ 	.short	0x0101


	//----- nvinfo : EIATTR_INT_WARP_WIDE_INSTR_OFFSETS
	.align		4
        /*0034*/ 	.byte	0x04, 0x31
        /*0036*/ 	.short	(.L_45 - .L_44)


	//   ....[0]....
.L_44:
        /*0038*/ 	.word	0x00000030


	//   ....[1]....
        /*003c*/ 	.word	0x00000070


	//----- nvinfo : EIATTR_VRC_CTA_INIT_COUNT
	.align		4
.L_45:
        /*0040*/ 	.byte	0x02, 0x4a
	.zero		1
	.zero		1


	//----- nvinfo : EIATTR_EXIT_INSTR_OFFSETS
	.align		4
        /*0044*/ 	.byte	0x04, 0x1c
        /*0046*/ 	.short	(.L_47 - .L_46)


	//   ....[0]....
.L_46:
        /*0048*/ 	.word	0x000000b0


	//----- nvinfo : EIATTR_CBANK_PARAM_SIZE
	.align		4
.L_47:
        /*004c*/ 	.byte	0x03, 0x19
        /*004e*/ 	.short	0x000c


	//----- nvinfo : EIATTR_PARAM_CBANK
	.align		4
        /*0050*/ 	.byte	0x04, 0x0a
        /*0052*/ 	.short	(.L_49 - .L_48)
	.align		4
.L_48:
        /*0054*/ 	.word	index@(.nv.constant0._Z6updatePjj)
        /*0058*/ 	.short	0x0380
        /*005a*/ 	.short	0x000c


	//----- nvinfo : EIATTR_SW_WAR
	.align		4
.L_49:
        /*005c*/ 	.byte	0x04, 0x36
        /*005e*/ 	.short	(.L_51 - .L_50)
.L_50:
        /*0060*/ 	.word	0x00000008
.L_51:


//--------------------- .nv.info._Z4testPjm       --------------------------
	.section	.nv.info._Z4testPjm,"",@"SHT_CUDA_INFO"
	.sectionflags	@""
	.align	4


	//----- nvinfo : EIATTR_CUDA_API_VERSION
	.align		4
        /*0000*/ 	.byte	0x04, 0x37
        /*0002*/ 	.short	(.L_53 - .L_52)
.L_52:
        /*0004*/ 	.word	0x00000082


	//----- nvinfo : EIATTR_KPARAM_INFO
	.align		4
.L_53:
        /*0008*/ 	.byte	0x04, 0x17
        /*000a*/ 	.short	(.L_55 - .L_54)
.L_54:
        /*000c*/ 	.word	0x00000000
        /*0010*/ 	.short	0x0001
        /*0012*/ 	.short	0x0008
        /*0014*/ 	.byte	0x00, 0xf0, 0x21, 0x00


	//----- nvinfo : EIATTR_KPARAM_INFO
	.align		4
.L_55:
        /*0018*/ 	.byte	0x04, 0x17
        /*001a*/ 	.short	(.L_57 - .L_56)
.L_56:
        /*001c*/ 	.word	0x00000000
        /*0020*/ 	.short	0x0000
        /*0022*/ 	.short	0x0000
        /*0024*/ 	.byte	0x00, 0xf5, 0x21, 0x00


	//----- nvinfo : EIATTR_SPARSE_MMA_MASK
	.align		4
.L_57:
        /*0028*/ 	.byte	0x03, 0x50
        /*002a*/ 	.short	0x0000


	//----- nvinfo : EIATTR_MAXREG_COUNT
	.align		4
        /*002c*/ 	.byte	0x03, 0x1b
        /*002e*/ 	.short	0x00ff


	//----- nvinfo : EIATTR_EXTERNS
	.align		4
        /*0030*/ 	.byte	0x04, 0x0f
        /*0032*/ 	.short	(.L_59 - .L_58)


	//   ....[0]....
	.align		4
.L_58:
        /*0034*/ 	.word	index@(vprintf)


	//----- nvinfo : EIATTR_MERCURY_ISA_VERSION
	.align		4
.L_59:
        /*0038*/ 	.byte	0x03, 0x5f
        /*003a*/ 	.short	0x0101


	//----- nvinfo : EIATTR_INT_WARP_WIDE_INSTR_OFFSETS
	.align		4
        /*003c*/ 	.byte	0x04, 0x31
        /*003e*/ 	.short	(.L_61 - .L_60)


	//   ....[0]....
.L_60:
        /*0040*/ 	.word	0x00000f60


	//   ....[1]....
        /*0044*/ 	.word	0x00001090


	//   ....[2]....
        /*0048*/ 	.word	0x00001190


	//   ....[3]....
        /*004c*/ 	.word	0x00001290


	//   ....[4]....
        /*0050*/ 	.word	0x00001390


	//   ....[5]....
        /*0054*/ 	.word	0x00001490


	//   ....[6]....
        /*0058*/ 	.word	0x00001590


	//   ....[7]....
        /*005c*/ 	.word	0x00001690


	//   ....[8]....
        /*0060*/ 	.word	0x00001860


	//   ....[9]....
        /*0064*/ 	.word	0x00001990


	//   ....[10]....
        /*0068*/ 	.word	0x00001a90


	//   ....[11]....
        /*006c*/ 	.word	0x00001b90


	//----- nvinfo : EIATTR_VRC_CTA_INIT_COUNT
	.align		4
.L_61:
        /*0070*/ 	.byte	0x02, 0x4a
	.zero		1
	.zero		1


	//----- nvinfo : EIATTR_SYSCALL_OFFSETS
	.align		4
        /*0074*/ 	.byte	0x04, 0x46
        /*0076*/ 	.short	(.L_63 - .L_62)


	//   ....[0]....
.L_62:
        /*0078*/ 	.word	0x00000320


	//   ....[1]....
        /*007c*/ 	.word	0x000003e0


	//   ....[2]....
        /*0080*/ 	.word	0x000004a0


	//   ....[3]....
        /*0084*/ 	.word	0x00000560


	//   ....[4]....
        /*0088*/ 	.word	0x00000620


	//   ....[5]....
        /*008c*/ 	.word	0x000006e0


	//   ....[6]....
        /*0090*/ 	.word	0x000007a0


	//   ....[7]....
        /*0094*/ 	.word	0x00000860


	//   ....[8]....
        /*0098*/ 	.word	0x00000920


	//   ....[9]....
        /*009c*/ 	.word	0x000009e0


	//   ....[10]....
        /*00a0*/ 	.word	0x00000aa0


	//   ....[11]....
        /*00a4*/ 	.word	0x00000b60


	//   ....[12]....
        /*00a8*/ 	.word	0x00000c20


	//   ....[13]....
        /*00ac*/ 	.word	0x00000ce0


	//   ....[14]....
        /*00b0*/ 	.word	0x00000da0


	//   ....[15]....
        /*00b4*/ 	.word	0x00000e60


	//   ....[16]....
        /*00b8*/ 	.word	0x00001070


	//   ....[17]....
        /*00bc*/ 	.word	0x00001170


	//   ....[18]....
        /*00c0*/ 	.word	0x00001270


	//   ....[19]....
        /*00c4*/ 	.word	0x00001370


	//   ....[20]....
        /*00c8*/ 	.word	0x00001470


	//   ....[21]....
        /*00cc*/ 	.word	0x00001570


	//   ....[22]....
        /*00d0*/ 	.word	0x00001670


	//   ....[23]....
        /*00d4*/ 	.word	0x00001770


	//   ....[24]....
        /*00d8*/ 	.word	0x00001970


	//   ....[25]....
        /*00dc*/ 	.word	0x00001a70


	//   ....[26]....
        /*00e0*/ 	.word	0x00001b70


	//   ....[27]....
        /*00e4*/ 	.word	0x00001c70


	//   ....[28]....
        /*00e8*/ 	.word	0x00001e20


	//----- nvinfo : EIATTR_EXIT_INSTR_OFFSETS
	.align		4
.L_63:
        /*00ec*/ 	.byte	0x04, 0x1c
        /*00ee*/ 	.short	(.L_65 - .L_64)


	//   ....[0]....
.L_64:
        /*00f0*/ 	.word	0x000000b0


	//   ....[1]....
        /*00f4*/ 	.word	0x00000ee0


	//   ....[2]....
        /*00f8*/ 	.word	0x000017c0


	//   ....[3]....
        /*00fc*/ 	.word	0x00001cc0


	//   ....[4]....
        /*0100*/ 	.word	0x00001e70


	//----- nvinfo : EIATTR_CRS_STACK_SIZE
	.align		4
.L_65:
        /*0104*/ 	.byte	0x04, 0x1e
        /*0106*/ 	.short	(.L_67 - .L_66)
.L_66:
        /*0108*/ 	.word	0x00000000


	//----- nvinfo : EIATTR_CBANK_PARAM_SIZE
	.align		4
.L_67:
        /*010c*/ 	.byte	0x03, 0x19
        /*010e*/ 	.short	0x0010


	//----- nvinfo : EIATTR_PARAM_CBANK
	.align		4
        /*0110*/ 	.byte	0x04, 0x0a
        /*0112*/ 	.short	(.L_69 - .L_68)
	.align		4
.L_68:
        /*0114*/ 	.word	index@(.nv.constant0._Z4testPjm)
        /*0118*/ 	.short	0x0380
        /*011a*/ 	.short	0x0010


	//----- nvinfo : EIATTR_SW_WAR
	.align		4
.L_69:
        /*011c*/ 	.byte	0x04, 0x36
        /*011e*/ 	.short	(.L_71 - .L_70)
.L_70:
        /*0120*/ 	.word	0x00000008
.L_71:


//--------------------- .nv.callgraph             --------------------------
	.section	.nv.callgraph,"",@"SHT_CUDA_CALLGRAPH"
	.align	4
	.sectionentsize	8
	.align		4
        /*0000*/ 	.word	0x00000000
	.align		4
        /*0004*/ 	.word	0xffffffff
	.align		4
        /*0008*/ 	.word	index@(_Z5printPjm)
	.align		4
        /*000c*/ 	.word	index@(vprintf)
	.align		4
        /*0010*/ 	.word	index@(_Z4testPjm)
	.align		4
        /*0014*/ 	.word	index@(vprintf)
	.align		4
        /*0018*/ 	.word	0x00000000
	.align		4
        /*001c*/ 	.word	0xfffffffe
	.align		4
        /*0020*/ 	.word	0x00000000
	.align		4
        /*0024*/ 	.word	0xfffffffd
	.align		4
        /*0028*/ 	.word	0x00000000
	.align		4
        /*002c*/ 	.word	0xfffffffc


//--------------------- .nv.constant4             --------------------------
	.section	.nv.constant4,"a",@progbits
	.align	8
	.align		8
.nv.constant4:
        /*0000*/ 	.dword	vprintf
	.align		8
        /*0008*/ 	.dword	$str
	.align		8
        /*0010*/ 	.dword	$str$1


//--------------------- .text._Z5printPjm         --------------------------
	.section	.text._Z5printPjm,"ax",@progbits
	.align	128
        .global         _Z5printPjm
        .type           _Z5printPjm,@function
        .size           _Z5printPjm,(.L_x_73 - _Z5printPjm)
        .other          _Z5printPjm,@"STO_CUDA_ENTRY STV_DEFAULT"
_Z5printPjm:
.text._Z5printPjm:
[----:B------:R-:W0:Y:S01]  /*0000*/  LDC R1, c[0x0][0x37c] ;  /* 0x0000df00ff017b82 */ /* 0x000e220000000800 */
[----:B------:R-:W1:Y:S01]  /*0010*/  LDCU.64 UR6, c[0x0][0x388] ;  /* 0x00007100ff0677ac */ /* 0x000e620008000a00 */
[----:B0-----:R-:W-:Y:S01]  /*0020*/  VIADD R1, R1, 0xfffffff0 ;  /* 0xfffffff001017836 */ /* 0x001fe20000000000 */
[----:B------:R-:W0:Y:S01]  /*0030*/  LDCU UR4, c[0x0][0x2f8] ;  /* 0x00005f00ff0477ac */ /* 0x000e220008000800 */
[----:B------:R-:W2:Y:S01]  /*0040*/  LDCU UR5, c[0x0][0x2fc] ;  /* 0x00005f80ff0577ac */ /* 0x000ea20008000800 */
[----:B-1----:R-:W-:Y:S02]  /*0050*/  IMAD.U32 R0, RZ, RZ, UR6 ;  /* 0x00000006ff007e24 */ /* 0x002fe4000f8e00ff */
[----:B0-----:R-:W-:-:S03]  /*0060*/  IADD3 R18, P1, PT, R1, UR4, RZ ;  /* 0x0000000401127c10 */ /* 0x001fc6000ff3e0ff */
[----:B------:R-:W-:-:S04]  /*0070*/  ISETP.NE.U32.AND P0, PT, R0, RZ, PT ;  /* 0x000000ff0000720c */ /* 0x000fc80003f05070 */
[----:B------:R-:W-:-:S13]  /*0080*/  ISETP.NE.AND.EX P0, PT, RZ, UR7, PT, P0 ;  /* 0x00000007ff007c0c */ /* 0x000fda000bf05300 */
[----:B--2---:R-:W-:Y:S05]  /*0090*/  @!P0 EXIT ;  /* 0x000000000000894d */ /* 0x004fea0003800000 */
[----:B------:R-:W-:Y:S01]  /*00a0*/  IMAD.U32 R2, RZ, RZ, UR7 ;  /* 0x00000007ff027e24 */ /* 0x000fe2000f8e00ff */
[C---:B------:R-:W-:Y:S01]  /*00b0*/  ISETP.GE.U32.AND P0, PT, R0.reuse, 0x10, PT ;  /* 0x000000100000780c */ /* 0x040fe20003f06070 */
[----:B------:R-:W0:Y:S01]  /*00c0*/  LDCU.64 UR36, c[0x0][0x358] ;  /* 0x00006b00ff2477ac */ /* 0x000e220008000a00 */
[----:B------:R-:W-:Y:S02]  /*00d0*/  LOP3.LUT R24, R0, 0xf, RZ, 0xc0, !PT ;  /* 0x0000000f00187812 */ /* 0x000fe400078ec0ff */
[----:B------:R-:W-:Y:S02]  /*00e0*/  CS2R R22, SRZ ;  /* 0x0000000000167805 */ /* 0x000fe4000001ff00 */
[----:B------:R-:W-:Y:S01]  /*00f0*/  ISETP.GE.U32.AND.EX P0, PT, R2, RZ, PT, P0 ;  /* 0x000000ff0200720c */ /* 0x000fe20003f06100 */
[----:B------:R-:W-:-:S12]  /*0100*/  IMAD.X R2, RZ, RZ, UR5, P1 ;  /* 0x00000005ff027e24 */ /* 0x000fd800088e06ff */
[----:B0-----:R-:W-:Y:S05]  /*0110*/  @!P0 BRA `(.L_x_0) ;  /* 0x0000000c00908947 */ /* 0x001fea0003800000 */
[----:B------:R-:W0:Y:S01]  /*0120*/  LDCU.64 UR4, c[0x0][0x380] ;  /* 0x00007000ff0477ac */ /* 0x000e220008000a00 */
[----:B------:R-:W-:Y:S01]  /*0130*/  BSSY.RECONVERGENT B6, `(.L_x_1) ;  /* 0x00000df000067945 */ /* 0x000fe20003800200 */
[----:B------:R-:W-:Y:S01]  /*0140*/  CS2R R22, SRZ ;  /* 0x0000000000167805 */ /* 0x000fe2000001ff00 */
[----:B------:R-:W1:Y:S01]  /*0150*/  LDCU.64 UR38, c[0x0][0x388] ;  /* 0x00007100ff2677ac */ /* 0x000e620008000a00 */
[----:B0-----:R-:W-:-:S04]  /*0160*/  UIADD3 UR4, UP0, UPT, UR4, 0x20, URZ ;  /* 0x0000002004047890 */ /* 0x001fc8000ff1e0ff */
[----:B------:R-:W-:Y:S02]  /*0170*/  UIADD3.X UR5, UPT, UPT, URZ, UR5, URZ, UP0, !UPT ;  /* 0x00000005ff057290 */ /* 0x000fe400087fe4ff */
[----:B------:R-:W-:-:S04]  /*0180*/  IMAD.U32 R16, RZ, RZ, UR4 ;  /* 0x00000004ff107e24 */ /* 0x000fc8000f8e00ff */
[----:B-1----:R-:W-:-:S07]  /*0190*/  MOV R17, UR5 ;  /* 0x0000000500117c02 */ /* 0x002fce0008000f00 */
.L_x_18:
[----:B------:R-:W2:Y:S01]  /*01a0*/  LDG.E R0, desc[UR36][R16.64+-0x20] ;  /* 0xffffe02410007981 */ /* 0x000ea2000c1e1900 */
[----:B------:R-:W-:Y:S01]  /*01b0*/  MOV R19, 0x0 ;  /* 0x0000000000137802 */ /* 0x000fe20000000f00 */
[----:B------:R-:W0:Y:S01]  /*01c0*/  LDCU.64 UR4, c[0x4][0x10] ;  /* 0x01000200ff0477ac */ /* 0x000e220008000a00 */
[----:B------:R-:W-:Y:S01]  /*01d0*/  IMAD.MOV.U32 R6, RZ, RZ, R18 ;  /* 0x000000ffff067224 */ /* 0x000fe200078e0012 */
[----:B------:R1:W-:Y:S01]  /*01e0*/  STL.64 [R1], R22 ;  /* 0x0000001601007387 */ /* 0x0003e20000100a00 */
[----:B------:R1:W3:Y:S01]  /*01f0*/  LDC.64 R8, c[0x4][R19] ;  /* 0x0100000013087b82 */ /* 0x0002e20000000a00 */
[----:B------:R-:W-:Y:S02]  /*0200*/  IMAD.MOV.U32 R7, RZ, RZ, R2 ;  /* 0x000000ffff077224 */ /* 0x000fe400078e0002 */
[----:B0-----:R-:W-:Y:S02]  /*0210*/  IMAD.U32 R4, RZ, RZ, UR4 ;  /* 0x00000004ff047e24 */ /* 0x001fe4000f8e00ff */
[----:B------:R-:W-:Y:S01]  /*0220*/  IMAD.U32 R5, RZ, RZ, UR5 ;  /* 0x00000005ff057e24 */ /* 0x000fe2000f8e00ff */
[----:B--23--:R1:W-:Y:S06]  /*0230*/  STL [R1+0x8], R0 ;  /* 0x0000080001007387 */ /* 0x00c3ec0000100800 */
[----:B------:R-:W-:-:S07]  /*0240*/  LEPC R20, `(.L_x_2) ;  /* 0x000000001014794e */ /* 0x000fce0000000000 */
[----:B-1----:R-:W-:Y:S05]  /*0250*/  CALL.ABS.NOINC R8 ;  /* 0x0000000008007343 */ /* 0x002fea0003c00000 */
.L_x_2:
[----:B------:R-:W2:Y:S01]  /*0260*/  LDG.E R0, desc[UR36][R16.64+-0x1c] ;  /* 0xffffe42410007981 */ /* 0x000ea2000c1e1900 */
[----:B------:R-:W-:Y:S01]  /*0270*/  IADD3 R10, P0, PT, R22, 0x1, RZ ;  /* 0x00000001160a7810 */ /* 0x000fe20007f1e0ff */
[----:B------:R0:W1:Y:S01]  /*0280*/  LDC.64 R8, c[0x4][R19] ;  /* 0x0100000013087b82 */ /* 0x0000620000000a00 */
[----:B------:R-:W3:Y:S01]  /*0290*/  LDCU.64 UR4, c[0x4][0x10] ;  /* 0x01000200ff0477ac */ /* 0x000ee20008000a00 */
[----:B------:R-:W-:Y:S01]  /*02a0*/  IMAD.MOV.U32 R6, RZ, RZ, R18 ;  /* 0x000000ffff067224 */ /* 0x000fe200078e0012 */
[----:B------:R-:W-:Y:S01]  /*02b0*/  IADD3.X R11, PT, PT, RZ, R23, RZ, P0, !PT ;  /* 0x00000017ff0b7210 */ /* 0x000fe200007fe4ff */
[----:B------:R-:W-:-:S04]  /*02c0*/  IMAD.MOV.U32 R7, RZ, RZ, R2 ;  /* 0x000000ffff077224 */ /* 0x000fc800078e0002 */
[----:B------:R0:W-:Y:S01]  /*02d0*/  STL.64 [R1], R10 ;  /* 0x0000000a01007387 */ /* 0x0001e20000100a00 */
[----:B---3--:R-:W-:Y:S02]  /*02e0*/  IMAD.U32 R4, RZ, RZ, UR4 ;  /* 0x00000004ff047e24 */ /* 0x008fe4000f8e00ff */
[----:B------:R-:W-:Y:S01]  /*02f0*/  IMAD.U32 R5, RZ, RZ, UR5 ;  /* 0x00000005ff057e24 */ /* 0x000fe2000f8e00ff */
[----:B-12---:R0:W-:Y:S06]  /*0300*/  STL [R1+0x8], R0 ;  /* 0x0000080001007387 */ /* 0x0061ec0000100800 */
[----:B------:R-:W-:-:S07]  /*0310*/  LEPC R20, `(.L_x_3) ;  /* 0x000000001014794e */ /* 0x000fce0000000000 */
[----:B0-----:R-:W-:Y:S05]  /*0320*/  CALL.ABS.NOINC R8 ;  /* 0x0000000008007343 */ /* 0x001fea0003c00000 */
.L_x_3:
        /* <DEDUP_REMOVED lines=13> */
.L_x_4:
        /* <DEDUP_REMOVED lines=13> */
.L_x_5:
        /* <DEDUP_REMOVED lines=13> */
.L_x_6:
        /* <DEDUP_REMOVED lines=13> */
.L_x_7:
        /* <DEDUP_REMOVED lines=13> */
.L_x_8:
        /* <DEDUP_REMOVED lines=13> */
.L_x_9:
        /* <DEDUP_REMOVED lines=13> */
.L_x_10:
        /* <DEDUP_REMOVED lines=13> */
.L_x_11:
        /* <DEDUP_REMOVED lines=13> */
.L_x_12:
        /* <DEDUP_REMOVED lines=13> */
.L_x_13:
        /* <DEDUP_REMOVED lines=13> */
.L_x_14:
        /* <DEDUP_REMOVED lines=13> */
.L_x_15:
        /* <DEDUP_REMOVED lines=13> */
.L_x_16:
        /* <DEDUP_REMOVED lines=13> */
.L_x_17:
[----:B------:R-:W-:Y:S02]  /*0e90*/  MOV R0, UR38 ;  /* 0x0000002600007c02 */ /* 0x000fe40008000f00 */
[----:B------:R-:W-:Y:S02]  /*0ea0*/  IADD3 R22, P0, PT, R22, 0x10, RZ ;  /* 0x0000001016167810 */ /* 0x000fe40007f1e0ff */
[----:B------:R-:W-:Y:S02]  /*0eb0*/  LOP3.LUT R3, R0, 0xfffffff0, RZ, 0xc0, !PT ;  /* 0xfffffff000037812 */ /* 0x000fe400078ec0ff */
[----:B------:R-:W-:Y:S01]  /*0ec0*/  IADD3 R16, P1, PT, R16, 0x40, RZ ;  /* 0x0000004010107810 */ /* 0x000fe20007f3e0ff */
[----:B------:R-:W-:Y:S01]  /*0ed0*/  IMAD.X R23, RZ, RZ, R23, P0 ;  /* 0x000000ffff177224 */ /* 0x000fe200000e0617 */
[----:B------:R-:W-:-:S03]  /*0ee0*/  ISETP.NE.U32.AND P0, PT, R22, R3, PT ;  /* 0x000000031600720c */ /* 0x000fc60003f05070 */
[----:B------:R-:W-:Y:S01]  /*0ef0*/  IMAD.X R17, RZ, RZ, R17, P1 ;  /* 0x000000ffff117224 */ /* 0x000fe200008e0611 */
[----:B------:R-:W-:-:S13]  /*0f00*/  ISETP.NE.AND.EX P0, PT, R23, UR39, PT, P0 ;  /* 0x0000002717007c0c */ /* 0x000fda000bf05300 */
[----:B------:R-:W-:Y:S05]  /*0f10*/  @P0 BRA `(.L_x_18) ;  /* 0xfffffff000a00947 */ /* 0x000fea000383ffff */
[----:B------:R-:W-:Y:S05]  /*0f20*/  BSYNC.RECONVERGENT B6 ;  /* 0x0000000000067941 */ /* 0x000fea0003800200 */
.L_x_1:
[----:B------:R-:W0:Y:S01]  /*0f30*/  LDCU UR4, c[0x0][0x38c] ;  /* 0x00007180ff0477ac */ /* 0x000e220008000800 */
[----:B------:R-:W-:Y:S02]  /*0f40*/  IMAD.MOV.U32 R22, RZ, RZ, R3 ;  /* 0x000000ffff167224 */ /* 0x000fe400078e0003 */
[----:B0-----:R-:W-:-:S07]  /*0f50*/  IMAD.U32 R23, RZ, RZ, UR4 ;  /* 0x00000004ff177e24 */ /* 0x001fce000f8e00ff */
.L_x_0:
[----:B------:R-:W-:-:S04]  /*0f60*/  ISETP.NE.U32.AND P0, PT, R24, RZ, PT ;  /* 0x000000ff1800720c */ /* 0x000fc80003f05070 */
[----:B------:R-:W-:-:S13]  /*0f70*/  ISETP.NE.AND.EX P0, PT, RZ, RZ, PT, P0 ;  /* 0x000000ffff00720c */ /* 0x000fda0003f05300 */
[----:B------:R-:W-:Y:S05]  /*0f80*/  @!P0 EXIT ;  /* 0x000000000000894d */ /* 0x000fea0003800000 */
[----:B------:R-:W-:Y:S02]  /*0f90*/  ISETP.GE.U32.AND P0, PT, R24, 0x8, PT ;  /* 0x000000081800780c */ /* 0x000fe40003f06070 */
[----:B------:R-:W-:Y:S02]  /*0fa0*/  LOP3.LUT R24, R0, 0x7, RZ, 0xc0, !PT ;  /* 0x0000000700187812 */ /* 0x000fe400078ec0ff */
[----:B------:R-:W-:-:S13]  /*0fb0*/  ISETP.GE.U32.AND.EX P0, PT, RZ, RZ, PT, P0 ;  /* 0x000000ffff00720c */ /* 0x000fda0003f06100 */
[----:B------:R-:W-:Y:S05]  /*0fc0*/  @!P0 BRA `(.L_x_19) ;  /* 0x0000000400b08947 */ /* 0x000fea0003800000 */
[----:B------:R-:W0:Y:S02]  /*0fd0*/  LDCU.64 UR4, c[0x0][0x380] ;  /* 0x00007000ff0477ac */ /* 0x000e240008000a00 */
[----:B0-----:R-:W-:-:S04]  /*0fe0*/  LEA R16, P0, R22, UR4, 0x2 ;  /* 0x0000000416107c11 */ /* 0x001fc8000f8010ff */
[----:B------:R-:W-:Y:S02]  /*0ff0*/  LEA.HI.X R17, R22, UR5, R23, 0x2, P0 ;  /* 0x0000000516117c11 */ /* 0x000fe400080f1417 */
[----:B------:R-:W-:Y:S01]  /*1000*/  MOV R19, 0x0 ;  /* 0x0000000000137802 */ /* 0x000fe20000000f00 */
[----:B------:R0:W-:Y:S01]  /*1010*/  STL.64 [R1], R22 ;  /* 0x0000001601007387 */ /* 0x0001e20000100a00 */
[----:B------:R-:W1:Y:S03]  /*1020*/  LDCU.64 UR4, c[0x4][0x10] ;  /* 0x01000200ff0477ac */ /* 0x000e660008000a00 */
[----:B------:R-:W2:Y:S01]  /*1030*/  LDG.E R0, desc[UR36][R16.64] ;  /* 0x0000002410007981 */ /* 0x000ea2000c1e1900 */
[----:B------:R0:W3:Y:S01]  /*1040*/  LDC.64 R8, c[0x4][R19] ;  /* 0x0100000013087b82 */ /* 0x0000e20000000a00 */
[----:B------:R-:W-:Y:S02]  /*1050*/  IMAD.MOV.U32 R6, RZ, RZ, R18 ;  /* 0x000000ffff067224 */ /* 0x000fe400078e0012 */
[----:B------:R-:W-:Y:S01]  /*1060*/  IMAD.MOV.U32 R7, RZ, RZ, R2 ;  /* 0x000000ffff077224 */ /* 0x000fe200078e0002 */
[----:B-1----:R-:W-:Y:S01]  /*1070*/  MOV R4, UR4 ;  /* 0x0000000400047c02 */ /* 0x002fe20008000f00 */
[----:B------:R-:W-:Y:S01]  /*1080*/  IMAD.U32 R5, RZ, RZ, UR5 ;  /* 0x00000005ff057e24 */ /* 0x000fe2000f8e00ff */
[----:B--23--:R0:W-:Y:S06]  /*1090*/  STL [R1+0x8], R0 ;  /* 0x0000080001007387 */ /* 0x00c1ec0000100800 */
[----:B------:R-:W-:-:S07]  /*10a0*/  LEPC R20, `(.L_x_20) ;  /* 0x000000001014794e */ /* 0x000fce0000000000 */
[----:B0-----:R-:W-:Y:S05]  /*10b0*/  CALL.ABS.NOINC R8 ;  /* 0x0000000008007343 */ /* 0x001fea0003c00000 */
.L_x_20:
[----:B------:R-:W2:Y:S01]  /*10c0*/  LDG.E R0, desc[UR36][R16.64+0x4] ;  /* 0x0000042410007981 */ /* 0x000ea2000c1e1900 */
[----:B------:R-:W-:Y:S01]  /*10d0*/  IADD3 R10, P0, PT, R22, 0x1, RZ ;  /* 0x00000001160a7810 */ /* 0x000fe20007f1e0ff */
[----:B------:R0:W1:Y:S01]  /*10e0*/  LDC.64 R8, c[0x4][R19] ;  /* 0x0100000013087b82 */ /* 0x0000620000000a00 */
[----:B------:R-:W3:Y:S01]  /*10f0*/  LDCU.64 UR4, c[0x4][0x10] ;  /* 0x01000200ff0477ac */ /* 0x000ee20008000a00 */
[----:B------:R-:W-:Y:S02]  /*1100*/  IMAD.MOV.U32 R6, RZ, RZ, R18 ;  /* 0x000000ffff067224 */ /* 0x000fe400078e0012 */
[----:B------:R-:W-:Y:S02]  /*1110*/  IMAD.X R11, RZ, RZ, R23, P0 ;  /* 0x000000ffff0b7224 */ /* 0x000fe400000e0617 */
[----:B------:R-:W-:-:S03]  /*1120*/  IMAD.MOV.U32 R7, RZ, RZ, R2 ;  /* 0x000000ffff077224 */ /* 0x000fc600078e0002 */
[----:B------:R0:W-:Y:S01]  /*1130*/  STL.64 [R1], R10 ;  /* 0x0000000a01007387 */ /* 0x0001e20000100a00 */
[----:B---3--:R-:W-:Y:S01]  /*1140*/  MOV R4, UR4 ;  /* 0x0000000400047c02 */ /* 0x008fe20008000f00 */
[----:B------:R-:W-:Y:S02]  /*1150*/  IMAD.U32 R5, RZ, RZ, UR5 ;  /* 0x00000005ff057e24 */ /* 0x000fe4000f8e00ff */
[----:B-12---:R0:W-:Y:S05]  /*1160*/  STL [R1+0x8], R0 ;  /* 0x0000080001007387 */ /* 0x0061ea0000100800 */
[----:B------:R-:W-:-:S07]  /*1170*/  LEPC R20, `(.L_x_21) ;  /* 0x000000001014794e */ /* 0x000fce0000000000 */
[----:B0-----:R-:W-:Y:S05]  /*1180*/  CALL.ABS.NOINC R8 ;  /* 0x0000000008007343 */ /* 0x001fea0003c00000 */
.L_x_21:
        /* <DEDUP_REMOVED lines=13> */
.L_x_22:
        /* <DEDUP_REMOVED lines=13> */
.L_x_23:
        /* <DEDUP_REMOVED lines=13> */
.L_x_24:
        /* <DEDUP_REMOVED lines=13> */
.L_x_25:
        /* <DEDUP_REMOVED lines=13> */
.L_x_26:
        /* <DEDUP_REMOVED lines=13> */
.L_x_27:
[----:B------:R-:W-:-:S05]  /*1670*/  IADD3 R22, P0, PT, R22, 0x8, RZ ;  /* 0x0000000816167810 */ /* 0x000fca0007f1e0ff */
[----:B------:R-:W-:-:S08]  /*1680*/  IMAD.X R23, RZ, RZ, R23, P0 ;  /* 0x000000ffff177224 */ /* 0x000fd000000e0617 */
.L_x_19:
[----:B------:R-:W-:-:S04]  /*1690*/  ISETP.NE.U32.AND P0, PT, R24, RZ, PT ;  /* 0x000000ff1800720c */ /* 0x000fc80003f05070 */
[----:B------:R-:W-:-:S13]  /*16a0*/  ISETP.NE.AND.EX P0, PT, RZ, RZ, PT, P0 ;  /* 0x000000ffff00720c */ /* 0x000fda0003f05300 */
[----:B------:R-:W-:Y:S05]  /*16b0*/  @!P0 EXIT ;  /* 0x000000000000894d */ /* 0x000fea0003800000 */
[----:B------:R-:W0:Y:S01]  /*16c0*/  LDCU UR4, c[0x0][0x388] ;  /* 0x00007100ff0477ac */ /* 0x000e220008000800 */
[----:B------:R-:W-:Y:S01]  /*16d0*/  ISETP.GE.U32.AND P0, PT, R24, 0x4, PT ;  /* 0x000000041800780c */ /* 0x000fe20003f06070 */
[----:B------:R-:W-:Y:S01]  /*16e0*/  BSSY.RECONVERGENT B6, `(.L_x_28) ;  /* 0x000003e000067945 */ /* 0x000fe20003800200 */
[----:B------:R-:W-:Y:S02]  /*16f0*/  HFMA2 R25, -RZ, RZ, 0, 0 ;  /* 0x00000000ff197431 */ /* 0x000fe400000001ff */
[----:B------:R-:W-:Y:S01]  /*1700*/  ISETP.GE.U32.AND.EX P0, PT, RZ, RZ, PT, P0 ;  /* 0x000000ffff00720c */ /* 0x000fe20003f06100 */
[----:B0-----:R-:W-:-:S06]  /*1710*/  ULOP3.LUT UR4, UR4, 0x3, URZ, 0xc0, !UPT ;  /* 0x0000000304047892 */ /* 0x001fcc000f8ec0ff */
[----:B------:R-:W-:-:S06]  /*1720*/  IMAD.U32 R24, RZ, RZ, UR4 ;  /* 0x00000004ff187e24 */ /* 0x000fcc000f8e00ff */
        /* <DEDUP_REMOVED lines=9> */
[----:B------:R-:W-:Y:S01]  /*17c0*/  IMAD.MOV.U32 R6, RZ, RZ, R18 ;  /* 0x000000ffff067224 */ /* 0x000fe200078e0012 */
[----:B------:R-:W-:Y:S01]  /*17d0*/  MOV R7, R2 ;  /* 0x0000000200077202 */ /* 0x000fe20000000f00 */
[----:B-1----:R-:W-:-:S02]  /*17e0*/  IMAD.U32 R4, RZ, RZ, UR4 ;  /* 0x00000004ff047e24 */ /* 0x002fc4000f8e00ff */
[----:B------:R-:W-:Y:S01]  /*17f0*/  IMAD.U32 R5, RZ, RZ, UR5 ;  /* 0x00000005ff057e24 */ /* 0x000fe2000f8e00ff */
[----:B--23--:R0:W-:Y:S06]  /*1800*/  STL [R1+0x8], R0 ;  /* 0x0000080001007387 */ /* 0x00c1ec0000100800 */
[----:B------:R-:W-:-:S07]  /*1810*/  LEPC R20, `(.L_x_30) ;  /* 0x000000001014794e */ /* 0x000fce0000000000 */
[----:B0-----:R-:W-:Y:S05]  /*1820*/  CALL.ABS.NOINC R8 ;  /* 0x0000000008007343 */ /* 0x001fea0003c00000 */
.L_x_30:
[----:B------:R-:W2:Y:S01]  /*1830*/  LDG.E R0, desc[UR36][R16.64+0x4] ;  /* 0x0000042410007981 */ /* 0x000ea2000c1e1900 */
[----:B------:R-:W-:Y:S01]  /*1840*/  IADD3 R10, P0, PT, R22, 0x1, RZ ;  /* 0x00000001160a7810 */ /* 0x000fe20007f1e0ff */
[----:B------:R0:W1:Y:S01]  /*1850*/  LDC.64 R8, c[0x4][R19] ;  /* 0x0100000013087b82 */ /* 0x0000620000000a00 */
[----:B------:R-:W3:Y:S01]  /*1860*/  LDCU.64 UR4, c[0x4][0x10] ;  /* 0x01000200ff0477ac */ /* 0x000ee20008000a00 */
[----:B------:R-:W-:Y:S01]  /*1870*/  IMAD.MOV.U32 R6, RZ, RZ, R18 ;  /* 0x000000ffff067224 */ /* 0x000fe200078e0012 */
[----:B------:R-:W-:Y:S01]  /*1880*/  MOV R7, R2 ;  /* 0x0000000200077202 */ /* 0x000fe20000000f00 */
[----:B------:R-:W-:-:S05]  /*1890*/  IMAD.X R11, RZ, RZ, R23, P0 ;  /* 0x000000ffff0b7224 */ /* 0x000fca00000e0617 */
[----:B------:R0:W-:Y:S01]  /*18a0*/  STL.64 [R1], R10 ;  /* 0x0000000a01007387 */ /* 0x0001e20000100a00 */
[----:B---3--:R-:W-:Y:S02]  /*18b0*/  IMAD.U32 R4, RZ, RZ, UR4 ;  /* 0x00000004ff047e24 */ /* 0x008fe4000f8e00ff */
[----:B------:R-:W-:Y:S01]  /*18c0*/  IMAD.U32 R5, RZ, RZ, UR5 ;  /* 0x00000005ff057e24 */ /* 0x000fe2000f8e00ff */
[----:B-12---:R0:W-:Y:S06]  /*18d0*/  STL [R1+0x8], R0 ;  /* 0x0000080001007387 */ /* 0x0061ec0000100800 */
[----:B------:R-:W-:-:S07]  /*18e0*/  LEPC R20, `(.L_x_31) ;  /* 0x000000001014794e */ /* 0x000fce0000000000 */
[----:B0-----:R-:W-:Y:S05]  /*18f0*/  CALL.ABS.NOINC R8 ;  /* 0x0000000008007343 */ /* 0x001fea0003c00000 */
.L_x_31:
        /* <DEDUP_REMOVED lines=13> */
.L_x_32:
        /* <DEDUP_REMOVED lines=13> */
.L_x_33:
[----:B------:R-:W-:-:S05]  /*1aa0*/  IADD3 R22, P0, PT, R22, 0x4, RZ ;  /* 0x0000000416167810 */ /* 0x000fca0007f1e0ff */
[----:B------:R-:W-:-:S08]  /*1ab0*/  IMAD.X R23, RZ, RZ, R23, P0 ;  /* 0x000000ffff177224 */ /* 0x000fd000000e0617 */
.L_x_29:
[----:B------:R-:W-:Y:S05]  /*1ac0*/  BSYNC.RECONVERGENT B6 ;  /* 0x0000000000067941 */ /* 0x000fea0003800200 */
.L_x_28:
[----:B------:R-:W-:-:S04]  /*1ad0*/  ISETP.NE.U32.AND P0, PT, R24, RZ, PT ;  /* 0x000000ff1800720c */ /* 0x000fc80003f05070 */
[----:B------:R-:W-:-:S13]  /*1ae0*/  ISETP.NE.AND.EX P0, PT, R25, RZ, PT, P0 ;  /* 0x000000ff1900720c */ /* 0x000fda0003f05300 */
[----:B------:R-:W-:Y:S05]  /*1af0*/  @!P0 EXIT ;  /* 0x000000000000894d */ /* 0x000fea0003800000 */
[----:B------:R-:W0:Y:S02]  /*1b00*/  LDCU.64 UR4, c[0x0][0x380] ;  /* 0x00007000ff0477ac */ /* 0x000e240008000a00 */
[----:B0-----:R-:W-:-:S04]  /*1b10*/  LEA R16, P0, R22, UR4, 0x2 ;  /* 0x0000000416107c11 */ /* 0x001fc8000f8010ff */
[----:B------:R-:W-:-:S09]  /*1b20*/  LEA.HI.X R17, R22, UR5, R23, 0x2, P0 ;  /* 0x0000000516117c11 */ /* 0x000fd200080f1417 */
.L_x_35:
[----:B------:R-:W2:Y:S01]  /*1b30*/  LDG.E R0, desc[UR36][R16.64] ;  /* 0x0000002410007981 */ /* 0x000ea2000c1e1900 */
[----:B------:R-:W-:Y:S01]  /*1b40*/  MOV R8, 0x0 ;  /* 0x0000000000087802 */ /* 0x000fe20000000f00 */
[----:B------:R-:W0:Y:S01]  /*1b50*/  LDCU.64 UR4, c[0x4][0x10] ;  /* 0x01000200ff0477ac */ /* 0x000e220008000a00 */
[----:B------:R-:W-:Y:S01]  /*1b60*/  IADD3 R24, P0, PT, R24, -0x1, RZ ;  /* 0xffffffff18187810 */ /* 0x000fe20007f1e0ff */
[----:B------:R1:W-:Y:S01]  /*1b70*/  STL.64 [R1], R22 ;  /* 0x0000001601007387 */ /* 0x0003e20000100a00 */
[----:B------:R-:W-:Y:S01]  /*1b80*/  IMAD.MOV.U32 R6, RZ, RZ, R18 ;  /* 0x000000ffff067224 */ /* 0x000fe200078e0012 */
[----:B------:R-:W-:Y:S01]  /*1b90*/  MOV R7, R2 ;  /* 0x0000000200077202 */ /* 0x000fe20000000f00 */
[----:B------:R-:W3:Y:S01]  /*1ba0*/  LDC.64 R8, c[0x4][R8] ;  /* 0x0100000008087b82 */ /* 0x000ee20000000a00 */
[----:B------:R-:W-:Y:S02]  /*1bb0*/  IADD3.X R25, PT, PT, R25, -0x1, RZ, P0, !PT ;  /* 0xffffffff19197810 */ /* 0x000fe400007fe4ff */
[----:B------:R-:W-:-:S04]  /*1bc0*/  ISETP.NE.U32.AND P0, PT, R24, RZ, PT ;  /* 0x000000ff1800720c */ /* 0x000fc80003f05070 */
[----:B------:R-:W-:-:S04]  /*1bd0*/  ISETP.NE.AND.EX P0, PT, R25, RZ, PT, P0 ;  /* 0x000000ff1900720c */ /* 0x000fc80003f05300 */
[----:B------:R-:W-:Y:S01]  /*1be0*/  P2R R19, PR, RZ, 0x1 ;  /* 0x00000001ff137803 */ /* 0x000fe20000000000 */
[----:B0-----:R-:W-:Y:S02]  /*1bf0*/  IMAD.U32 R4, RZ, RZ, UR4 ;  /* 0x00000004ff047e24 */ /* 0x001fe4000f8e00ff */
[----:B------:R-:W-:Y:S01]  /*1c00*/  IMAD.U32 R5, RZ, RZ, UR5 ;  /* 0x00000005ff057e24 */ /* 0x000fe2000f8e00ff */
[----:B--23--:R1:W-:Y:S06]  /*1c10*/  STL [R1+0x8], R0 ;  /* 0x0000080001007387 */ /* 0x00c3ec0000100800 */
[----:B------:R-:W-:-:S07]  /*1c20*/  LEPC R20, `(.L_x_34) ;  /* 0x000000001014794e */ /* 0x000fce0000000000 */
[----:B-1----:R-:W-:Y:S05]  /*1c30*/  CALL.ABS.NOINC R8 ;  /* 0x0000000008007343 */ /* 0x002fea0003c00000 */
.L_x_34:
[----:B------:R-:W-:Y:S02]  /*1c40*/  ISETP.NE.AND P6, PT, R19, RZ, PT ;  /* 0x000000ff1300720c */ /* 0x000fe40003fc5270 */
[----:B------:R-:W-:Y:S02]  /*1c50*/  IADD3 R22, P0, PT, R22, 0x1, RZ ;  /* 0x0000000116167810 */ /* 0x000fe40007f1e0ff */
[----:B------:R-:W-:-:S03]  /*1c60*/  IADD3 R16, P1, PT, R16, 0x4, RZ ;  /* 0x0000000410107810 */ /* 0x000fc60007f3e0ff */
[----:B------:R-:W-:Y:S02]  /*1c70*/  IMAD.X R23, RZ, RZ, R23, P0 ;  /* 0x000000ffff177224 */ /* 0x000fe400000e0617 */
[----:B------:R-:W-:-:S04]  /*1c80*/  IMAD.X R17, RZ, RZ, R17, P1 ;  /* 0x000000ffff117224 */ /* 0x000fc800008e0611 */
[----:B------:R-:W-:Y:S05]  /*1c90*/  @P6 BRA `(.L_x_35) ;  /* 0xfffffffc00a46947 */ /* 0x000fea000383ffff */
[----:B------:R-:W-:Y:S05]  /*1ca0*/  EXIT ;  /* 0x000000000000794d */ /* 0x000fea0003800000 */
.L_x_36:
[----:B------:R-:W-:-:S00]  /*1cb0*/  BRA `(.L_x_36) ;  /* 0xfffffffc00fc7947 */ /* 0x000fc0000383ffff */
[----:B------:R-:W-:-:S00]  /*1cc0*/  NOP ;  /* 0x0000000000007918 */ /* 0x000fc00000000000 */
        /* <DEDUP_REMOVED lines=11> */
.L_x_73:


//--------------------- .text._Z6updatePjj        --------------------------
	.section	.text._Z6updatePjj,"ax",@progbits
	.align	128
        .global         _Z6updatePjj
        .type           _Z6updatePjj,@function
        .size           _Z6updatePjj,(.L_x_74 - _Z6updatePjj)
        .other          _Z6updatePjj,@"STO_CUDA_ENTRY STV_DEFAULT"
_Z6updatePjj:
.text._Z6updatePjj:
[----:B------:R-:W-:Y:S01]  /*0000*/  LDC R1, c[0x0][0x37c] ;  /* 0x0000df00ff017b82 */ /* 0x000fe20000000800 */
[----:B------:R-:W0:Y:S07]  /*0010*/  S2R R0, SR_LANEID ;  /* 0x0000000000007919 */ /* 0x000e2e0000000000 */
[----:B------:R-:W1:Y:S01]  /*0020*/  LDC R4, c[0x0][0x388] ;  /* 0x0000e200ff047b82 */ /* 0x000e620000000800 */
[----:B------:R-:W-:Y:S01]  /*0030*/  VOTEU.ANY UR4, UPT, PT ;  /* 0x0000000000047886 */ /* 0x000fe200038e0100 */
[----:B------:R-:W2:Y:S01]  /*0040*/  LDCU.64 UR6, c[0x0][0x358] ;  /* 0x00006b00ff0677ac */ /* 0x000ea20008000a00 */
[----:B------:R-:W-:-:S05]  /*0050*/  UFLO.U32 UR4, UR4 ;  /* 0x00000004000472bd */ /* 0x000fca00080e0000 */
[----:B------:R-:W2:Y:S01]  /*0060*/  LDC.64 R2, c[0x0][0x380] ;  /* 0x0000e000ff027b82 */ /* 0x000ea20000000a00 */
[----:B-1----:R-:W-:Y:S02]  /*0070*/  CREDUX.MAX UR5, R4 ;  /* 0x00000000040572cc */ /* 0x002fe40000000000 */
[----:B0-----:R-:W-:-:S11]  /*0080*/  ISETP.EQ.U32.AND P0, PT, R0, UR4, PT ;  /* 0x0000000400007c0c */ /* 0x001fd6000bf02070 */
[----:B------:R-:W-:-:S05]  /*0090*/  IMAD.U32 R5, RZ, RZ, UR5 ;  /* 0x00000005ff057e24 */ /* 0x000fca000f8e00ff */
[----:B--2---:R-:W-:Y:S01]  /*00a0*/  @P0 REDG.E.MAX.STRONG.GPU desc[UR6][R2.64], R5 ;  /* 0x000000050200098e */ /* 0x004fe2000d12e106 */
[----:B------:R-:W-:Y:S05]  /*00b0*/  EXIT ;  /* 0x000000000000794d */ /* 0x000fea0003800000 */
.L_x_37:
        /* <DEDUP_REMOVED lines=12> */
.L_x_74:


//--------------------- .text._Z4testPjm          --------------------------
	.section	.text._Z4testPjm,"ax",@progbits
	.align	128
        .global         _Z4testPjm
        .type           _Z4testPjm,@function
        .size           _Z4testPjm,(.L_x_75 - _Z4testPjm)
        .other          _Z4testPjm,@"STO_CUDA_ENTRY STV_DEFAULT"
_Z4testPjm:
.text._Z4testPjm:
[----:B------:R-:W0:Y:S01]  /*0000*/  LDC R1, c[0x0][0x37c] ;  /* 0x0000df00ff017b82 */ /* 0x000e220000000800 */
[----:B------:R-:W1:Y:S01]  /*0010*/  S2R R0, SR_TID.X ;  /* 0x0000000000007919 */ /* 0x000e620000002100 */
[----:B------:R-:W2:Y:S01]  /*0020*/  LDCU.64 UR38, c[0x0][0x388] ;  /* 0x00007100ff2677ac */ /* 0x000ea20008000a00 */
[----:B0-----:R-:W-:Y:S01]  /*0030*/  VIADD R1, R1, 0xfffffff8 ;  /* 0xfffffff801017836 */ /* 0x001fe20000000000 */
[----:B------:R-:W0:Y:S01]  /*0040*/  LDCU UR4, c[0x0][0x2f8] ;  /* 0x00005f00ff0477ac */ /* 0x000e220008000800 */
[----:B------:R-:W3:Y:S01]  /*0050*/  LDCU UR5, c[0x0][0x2fc] ;  /* 0x00005f80ff0577ac */ /* 0x000ee20008000800 */
[----:B--2---:R-:W-:-:S04]  /*0060*/  ISETP.NE.U32.AND P0, PT, RZ, UR38, PT ;  /* 0x00000026ff007c0c */ /* 0x004fc8000bf05070 */
[----:B------:R-:W-:Y:S02]  /*0070*/  ISETP.NE.AND.EX P0, PT, RZ, UR39, PT, P0 ;  /* 0x00000027ff007c0c */ /* 0x000fe4000bf05300 */
[----:B0-----:R-:W-:-:S05]  /*0080*/  IADD3 R18, P1, PT, R1, UR4, RZ ;  /* 0x0000000401127c10 */ /* 0x001fca000ff3e0ff */
[----:B---3--:R-:W-:Y:S01]  /*0090*/  IMAD.X R2, RZ, RZ, UR5, P1 ;  /* 0x00000005ff027e24 */ /* 0x008fe200088e06ff */
[----:B-1----:R-:W-:-:S13]  /*00a0*/  ISETP.NE.OR P0, PT, R0, RZ, !P0 ;  /* 0x000000ff0000720c */ /* 0x002fda0004705670 */
[----:B------:R-:W-:Y:S05]  /*00b0*/  @P0 EXIT ;  /* 0x000000000000094d */ /* 0x000fea0003800000 */
[----:B------:R-:W-:Y:S01]  /*00c0*/  UIADD3 UR5, UP0, UPT, UR38, -0x1, URZ ;  /* 0xffffffff26057890 */ /* 0x000fe2000ff1e0ff */
[----:B------:R-:W-:Y:S01]  /*00d0*/  CS2R R22, SRZ ;  /* 0x0000000000167805 */ /* 0x000fe2000001ff00 */
[----:B------:R-:W0:Y:S02]  /*00e0*/  LDCU.64 UR36, c[0x0][0x358] ;  /* 0x00006b00ff2477ac */ /* 0x000e240008000a00 */
[----:B------:R-:W-:Y:S02]  /*00f0*/  UIADD3.X UR4, UPT, UPT, UR39, -0x1, URZ, UP0, !UPT ;  /* 0xffffffff27047890 */ /* 0x000fe400087fe4ff */
[----:B------:R-:W-:Y:S02]  /*0100*/  UISETP.GE.U32.AND UP0, UPT, UR5, 0xf, UPT ;  /* 0x0000000f0500788c */ /* 0x000fe4000bf06070 */
[----:B------:R-:W-:Y:S02]  /*0110*/  ULOP3.LUT UR39, UR38, 0xf, URZ, 0xc0, !UPT ;  /* 0x0000000f26277892 */ /* 0x000fe4000f8ec0ff */
[----:B------:R-:W-:-:S09]  /*0120*/  UISETP.GE.U32.AND.EX UP0, UPT, UR4, URZ, UPT, UP0 ;  /* 0x000000ff0400728c */ /* 0x000fd2000bf06100 */
[----:B------:R-:W-:Y:S05]  /*0130*/  BRA.U !UP0, `(.L_x_38) ;  /* 0x0000000d08607547 */ /* 0x000fea000b800000 */
[----:B------:R-:W1:Y:S01]  /*0140*/  LDCU.64 UR4, c[0x0][0x380] ;  /* 0x00007000ff0477ac */ /* 0x000e620008000a00 */
[----:B------:R-:W-:Y:S01]  /*0150*/  BSSY B6, `(.L_x_38) ;  /* 0x00000d6000067945 */ /* 0x000fe20003800000 */
[----:B------:R-:W2:Y:S01]  /*0160*/  LDCU UR7, c[0x0][0x38c] ;  /* 0x00007180ff0777ac */ /* 0x000ea20008000800 */
[----:B------:R-:W-:-:S06]  /*0170*/  ULOP3.LUT UR6, UR38, 0xfffffff0, URZ, 0xc0, !UPT ;  /* 0xfffffff026067892 */ /* 0x000fcc000f8ec0ff */
[----:B------:R-:W-:Y:S01]  /*0180*/  IMAD.U32 R23, RZ, RZ, UR6 ;  /* 0x00000006ff177e24 */ /* 0x000fe2000f8e00ff */
[----:B------:R-:W-:Y:S01]  /*0190*/  MOV R25, UR6 ;  /* 0x0000000600197c02 */ /* 0x000fe20008000f00 */
[----:B-1----:R-:W-:-:S04]  /*01a0*/  UIADD3 UR4, UP0, UPT, UR4, 0x20, URZ ;  /* 0x0000002004047890 */ /* 0x002fc8000ff1e0ff */
[----:B------:R-:W-:Y:S01]  /*01b0*/  UIADD3.X UR5, UPT, UPT, URZ, UR5, URZ, UP0, !UPT ;  /* 0x00000005ff057290 */ /* 0x000fe200087fe4ff */
[----:B--2---:R-:W-:Y:S02]  /*01c0*/  IMAD.U32 R22, RZ, RZ, UR7 ;  /* 0x00000007ff167e24 */ /* 0x004fe4000f8e00ff */
[----:B------:R-:W-:Y:S02]  /*01d0*/  IMAD.U32 R24, RZ, RZ, UR7 ;  /* 0x00000007ff187e24 */ /* 0x000fe4000f8e00ff */
[----:B------:R-:W-:Y:S02]  /*01e0*/  IMAD.U32 R16, RZ, RZ, UR4 ;  /* 0x00000004ff107e24 */ /* 0x000fe4000f8e00ff */
[----:B------:R-:W-:-:S07]  /*01f0*/  IMAD.U32 R17, RZ, RZ, UR5 ;  /* 0x00000005ff117e24 */ /* 0x000fce000f8e00ff */
.L_x_55:
[----:B------:R-:W-:Y:S01]  /*0200*/  IMAD.MOV.U32 R3, RZ, RZ, 0x1 ;  /* 0x00000001ff037424 */ /* 0x000fe200078e00ff */
[----:B------:R-:W-:Y:S05]  /*0210*/  YIELD ;  /* 0x0000000000007946 */ /* 0x000fea0003800000 */
[----:B0-----:R0:W-:Y:S01]  /*0220*/  REDG.E.ADD.STRONG.GPU desc[UR36][R16.64+-0x20], R3 ;  /* 0xffffe0031000798e */ /* 0x0011e2000c12e124 */
[----:B------:R-:W-:Y:S01]  /*0230*/  MOV R19, 0x0 ;  /* 0x0000000000137802 */ /* 0x000fe20000000f00 */
[----:B------:R-:W1:Y:S02]  /*0240*/  LDCU.64 UR4, c[0x4][0x8] ;  /* 0x01000100ff0477ac */ /* 0x000e640008000a00 */
[----:B------:R-:W2:Y:S01]  /*0250*/  LDG.E R0, desc[UR36][R16.64+-0x20] ;  /* 0xffffe02410007981 */ /* 0x000ea2000c1e1900 */
[----:B------:R0:W3:Y:S01]  /*0260*/  LDC.64 R8, c[0x4][R19] ;  /* 0x0100000013087b82 */ /* 0x0000e20000000a00 */
[----:B------:R-:W-:Y:S01]  /*0270*/  IADD3 R25, P0, PT, R25, -0x10, RZ ;  /* 0xfffffff019197810 */ /* 0x000fe20007f1e0ff */
[----:B------:R-:W-:-:S02]  /*0280*/  IMAD.MOV.U32 R6, RZ, RZ, R18 ;  /* 0x000000ffff067224 */ /* 0x000fc400078e0012 */
[----:B------:R-:W-:Y:S01]  /*0290*/  IMAD.MOV.U32 R7, RZ, RZ, R2 ;  /* 0x000000ffff077224 */ /* 0x000fe200078e0002 */
[----:B------:R-:W-:Y:S02]  /*02a0*/  IADD3.X R24, PT, PT, R24, -0x1, RZ, P0, !PT ;  /* 0xffffffff18187810 */ /* 0x000fe400007fe4ff */
[----:B------:R-:W-:-:S04]  /*02b0*/  ISETP.NE.U32.AND P0, PT, R25, RZ, PT ;  /* 0x000000ff1900720c */ /* 0x000fc80003f05070 */
[----:B------:R-:W-:Y:S02]  /*02c0*/  ISETP.NE.AND.EX P0, PT, R24, RZ, PT, P0 ;  /* 0x000000ff1800720c */ /* 0x000fe40003f05300 */
[----:B-1----:R-:W-:Y:S01]  /*02d0*/  MOV R4, UR4 ;  /* 0x0000000400047c02 */ /* 0x002fe20008000f00 */
[----:B------:R-:W-:Y:S01]  /*02e0*/  IMAD.U32 R5, RZ, RZ, UR5 ;  /* 0x00000005ff057e24 */ /* 0x000fe2000f8e00ff */
[----:B------:R-:W-:Y:S01]  /*02f0*/  P2R R26, PR, RZ, 0x1 ;  /* 0x00000001ff1a7803 */ /* 0x000fe20000000000 */
[----:B--23--:R0:W-:Y:S08]  /*0300*/  STL [R1], R0 ;  /* 0x0000000001007387 */ /* 0x00c1f00000100800 */
[----:B------:R-:W-:-:S07]  /*0310*/  LEPC R20, `(.L_x_39) ;  /* 0x000000001014794e */ /* 0x000fce0000000000 */
[----:B0-----:R-:W-:Y:S05]  /*0320*/  CALL.ABS.NOINC R8 ;  /* 0x0000000008007343 */ /* 0x001fea0003c00000 */
.L_x_39:
[----:B------:R-:W-:Y:S01]  /*0330*/  IMAD.MOV.U32 R3, RZ, RZ, 0x1 ;  /* 0x00000001ff037424 */ /* 0x000fe200078e00ff */
[----:B------:R-:W0:Y:S04]  /*0340*/  LDCU.64 UR4, c[0x4][0x8] ;  /* 0x01000100ff0477ac */ /* 0x000e280008000a00 */
[----:B------:R1:W-:Y:S04]  /*0350*/  REDG.E.ADD.STRONG.GPU desc[UR36][R16.64+-0x1c], R3 ;  /* 0xffffe4031000798e */ /* 0x0003e8000c12e124 */
[----:B------:R-:W2:Y:S01]  /*0360*/  LDG.E R0, desc[UR36][R16.64+-0x1c] ;  /* 0xffffe42410007981 */ /* 0x000ea2000c1e1900 */
[----:B------:R1:W3:Y:S01]  /*0370*/  LDC.64 R8, c[0x4][R19] ;  /* 0x0100000013087b82 */ /* 0x0002e20000000a00 */
[----:B------:R-:W-:-:S02]  /*0380*/  IMAD.MOV.U32 R6, RZ, RZ, R18 ;  /* 0x000000ffff067224 */ /* 0x000fc400078e0012 */
[----:B------:R-:W-:Y:S01]  /*0390*/  IMAD.MOV.U32 R7, RZ, RZ, R2 ;  /* 0x000000ffff077224 */ /* 0x000fe200078e0002 */
[----:B0-----:R-:W-:Y:S01]  /*03a0*/  MOV R4, UR4 ;  /* 0x0000000400047c02 */ /* 0x001fe20008000f00 */
[----:B------:R-:W-:Y:S01]  /*03b0*/  IMAD.U32 R5, RZ, RZ, UR5 ;  /* 0x00000005ff057e24 */ /* 0x000fe2000f8e00ff */
[----:B--23--:R1:W-:Y:S06]  /*03c0*/  STL [R1], R0 ;  /* 0x0000000001007387 */ /* 0x00c3ec0000100800 */
[----:B------:R-:W-:-:S07]  /*03d0*/  LEPC R20, `(.L_x_40) ;  /* 0x000000001014794e */ /* 0x000fce0000000000 */
[----:B-1----:R-:W-:Y:S05]  /*03e0*/  CALL.ABS.NOINC R8 ;  /* 0x0000000008007343 */ /* 0x002fea0003c00000 */
.L_x_40:
        /* <DEDUP_REMOVED lines=12> */
.L_x_41:
        /* <DEDUP_REMOVED lines=12> */
.L_x_42:
        /* <DEDUP_REMOVED lines=12> */
.L_x_43:
        /* <DEDUP_REMOVED lines=12> */
.L_x_44:
        /* <DEDUP_REMOVED lines=12> */
.L_x_45:
        /* <DEDUP_REMOVED lines=12> */
.L_x_46:
[----:B------:R-:W-:Y:S01]  /*0870*/  HFMA2 R3, -RZ, RZ, 0, 5.9604644775390625e-08 ;  /* 0x00000001ff037431 */ /* 0x000fe200000001ff */
[----:B------:R-:W0:Y:S04]  /*0880*/  LDCU.64 UR4, c[0x4][0x8] ;  /* 0x01000100ff0477ac */ /* 0x000e280008000a00 */
[----:B------:R1:W-:Y:S04]  /*0890*/  REDG.E.ADD.STRONG.GPU desc[UR36][R16.64], R3 ;  /* 0x000000031000798e */ /* 0x0003e8000c12e124 */
[----:B------:R-:W2:Y:S01]  /*08a0*/  LDG.E R0, desc[UR36][R16.64] ;  /* 0x0000002410007981 */ /* 0x000ea2000c1e1900 */
[----:B------:R1:W3:Y:S01]  /*08b0*/  LDC.64 R8, c[0x4][R19] ;  /* 0x0100000013087b82 */ /* 0x0002e20000000a00 */
[----:B------:R-:W-:Y:S01]  /*08c0*/  IMAD.MOV.U32 R6, RZ, RZ, R18 ;  /* 0x000000ffff067224 */ /* 0x000fe200078e0012 */
[----:B------:R-:W-:Y:S01]  /*08d0*/  MOV R7, R2 ;  /* 0x0000000200077202 */ /* 0x000fe20000000f00 */
[----:B0-----:R-:W-:-:S02]  /*08e0*/  IMAD.U32 R4, RZ, RZ, UR4 ;  /* 0x00000004ff047e24 */ /* 0x001fc4000f8e00ff */
[----:B------:R-:W-:Y:S01]  /*08f0*/  IMAD.U32 R5, RZ, RZ, UR5 ;  /* 0x00000005ff057e24 */ /* 0x000fe2000f8e00ff */
[----:B--23--:R1:W-:Y:S06]  /*0900*/  STL [R1], R0 ;  /* 0x0000000001007387 */ /* 0x00c3ec0000100800 */
[----:B------:R-:W-:-:S07]  /*0910*/  LEPC R20, `(.L_x_47) ;  /* 0x000000001014794e */ /* 0x000fce0000000000 */
[----:B-1----:R-:W-:Y:S05]  /*0920*/  CALL.ABS.NOINC R8 ;  /* 0x0000000008007343 */ /* 0x002fea0003c00000 */
.L_x_47:
[----:B------:R-:W-:Y:S01]  /*0930*/  IMAD.MOV.U32 R3, RZ, RZ, 0x1 ;  /* 0x00000001ff037424 */ /* 0x000fe200078e00ff */
[----:B------:R-:W0:Y:S04]  /*0940*/  LDCU.64 UR4, c[0x4][0x8] ;  /* 0x01000100ff0477ac */ /* 0x000e280008000a00 */
[----:B------:R1:W-:Y:S04]  /*0950*/  REDG.E.ADD.STRONG.GPU desc[UR36][R16.64+0x4], R3 ;  /* 0x000004031000798e */ /* 0x0003e8000c12e124 */
[----:B------:R-:W2:Y:S01]  /*0960*/  LDG.E R0, desc[UR36][R16.64+0x4] ;  /* 0x0000042410007981 */ /* 0x000ea2000c1e1900 */
[----:B------:R1:W3:Y:S01]  /*0970*/  LDC.64 R8, c[0x4][R19] ;  /* 0x0100000013087b82 */ /* 0x0002e20000000a00 */
[----:B------:R-:W-:Y:S01]  /*0980*/  MOV R6, R18 ;  /* 0x0000001200067202 */ /* 0x000fe20000000f00 */
[----:B------:R-:W-:-:S02]  /*0990*/  IMAD.MOV.U32 R7, RZ, RZ, R2 ;  /* 0x000000ffff077224 */ /* 0x000fc400078e0002 */
[----:B0-----:R-:W-:Y:S02]  /*09a0*/  IMAD.U32 R4, RZ, RZ, UR4 ;  /* 0x00000004ff047e24 */ /* 0x001fe4000f8e00ff */
[----:B------:R-:W-:Y:S01]  /*09b0*/  IMAD.U32 R5, RZ, RZ, UR5 ;  /* 0x00000005ff057e24 */ /* 0x000fe2000f8e00ff */
[----:B--23--:R1:W-:Y:S06]  /*09c0*/  STL [R1], R0 ;  /* 0x0000000001007387 */ /* 0x00c3ec0000100800 */
[----:B------:R-:W-:-:S07]  /*09d0*/  LEPC R20, `(.L_x_48) ;  /* 0x000000001014794e */ /* 0x000fce0000000000 */
[----:B-1----:R-:W-:Y:S05]  /*09e0*/  CALL.ABS.NOINC R8 ;  /* 0x0000000008007343 */ /* 0x002fea0003c00000 */
.L_x_48:
[----:B------:R-:W-:Y:S01]  /*09f0*/  IMAD.MOV.U32 R3, RZ, RZ, 0x1 ;  /* 0x00000001ff037424 */ /* 0x000fe200078e00ff */
[----:B------:R-:W0:Y:S04]  /*0a00*/  LDCU.64 UR4, c[0x4][0x8] ;  /* 0x01000100ff0477ac */ /* 0x000e280008000a00 */
[----:B------:R1:W-:Y:S04]  /*0a10*/  REDG.E.ADD.STRONG.GPU desc[UR36][R16.64+0x8], R3 ;  /* 0x000008031000798e */ /* 0x0003e8000c12e124 */
[----:B------:R-:W2:Y:S01]  /*0a20*/  LDG.E R0, desc[UR36][R16.64+0x8] ;  /* 0x0000082410007981 */ /* 0x000ea2000c1e1900 */
[----:B------:R1:W3:Y:S01]  /*0a30*/  LDC.64 R8, c[0x4][R19] ;  /* 0x0100000013087b82 */ /* 0x0002e20000000a00 */
[----:B------:R-:W-:-:S02]  /*0a40*/  IMAD.MOV.U32 R6, RZ, RZ, R18 ;  /* 0x000000ffff067224 */ /* 0x000fc400078e0012 */
[----:B------:R-:W-:Y:S02]  /*0a50*/  IMAD.MOV.U32 R7, RZ, RZ, R2 ;  /* 0x000000ffff077224 */ /* 0x000fe400078e0002 */
[----:B0-----:R-:W-:Y:S01]  /*0a60*/  IMAD.U32 R4, RZ, RZ, UR4 ;  /* 0x00000004ff047e24 */ /* 0x001fe2000f8e00ff */
[----:B------:R-:W-:Y:S01]  /*0a70*/  MOV R5, UR5 ;  /* 0x0000000500057c02 */ /* 0x000fe20008000f00 */
[----:B--23--:R1:W-:Y:S06]  /*0a80*/  STL [R1], R0 ;  /* 0x0000000001007387 */ /* 0x00c3ec0000100800 */
[----:B------:R-:W-:-:S07]  /*0a90*/  LEPC R20, `(.L_x_49) ;  /* 0x000000001014794e */ /* 0x000fce0000000000 */
[----:B-1----:R-:W-:Y:S05]  /*0aa0*/  CALL.ABS.NOINC R8 ;  /* 0x0000000008007343 */ /* 0x002fea0003c00000 */
.L_x_49:
        /* <DEDUP_REMOVED lines=12> */
.L_x_50:
        /* <DEDUP_REMOVED lines=12> */
.L_x_51:
        /* <DEDUP_REMOVED lines=12> */
.L_x_52:
        /* <DEDUP_REMOVED lines=12> */
.L_x_53:
        /* <DEDUP_REMOVED lines=12> */
.L_x_54:
[----:B------:R-:W-:Y:S02]  /*0e70*/  ISETP.NE.AND P6, PT, R26, RZ, PT ;  /* 0x000000ff1a00720c */ /* 0x000fe40003fc5270 */
[----:B------:R-:W-:-:S04]  /*0e80*/  IADD3 R16, P0, PT, R16, 0x40, RZ ;  /* 0x0000004010107810 */ /* 0x000fc80007f1e0ff */
[----:B------:R-:W-:-:S07]  /*0e90*/  IADD3.X R17, PT, PT, RZ, R17, RZ, P0, !PT ;  /* 0x00000011ff117210 */ /* 0x000fce00007fe4ff */
[----:B------:R-:W-:Y:S05]  /*0ea0*/  @P6 BRA `(.L_x_55) ;  /* 0xfffffff000d46947 */ /* 0x000fea000383ffff */
[----:B------:R-:W-:Y:S05]  /*0eb0*/  BSYNC B6 ;  /* 0x0000000000067941 */ /* 0x000fea0003800000 */
.L_x_38:
[----:B------:R-:W-:-:S04]  /*0ec0*/  ISETP.NE.U32.AND P0, PT, RZ, UR39, PT ;  /* 0x00000027ff007c0c */ /* 0x000fc8000bf05070 */
[----:B------:R-:W-:-:S13]  /*0ed0*/  ISETP.NE.AND.EX P0, PT, RZ, RZ, PT, P0 ;  /* 0x000000ffff00720c */ /* 0x000fda0003f05300 */
[----:B0-----:R-:W-:Y:S05]  /*0ee0*/  @!P0 EXIT ;  /* 0x000000000000894d */ /* 0x001fea0003800000 */
[----:B------:R-:W0:Y:S01]  /*0ef0*/  LDC R24, c[0x0][0x388] ;  /* 0x0000e200ff187b82 */ /* 0x000e220000000800 */
[----:B------:R-:W-:-:S04]  /*0f00*/  UISETP.GE.U32.AND UP0, UPT, UR39, 0x8, UPT ;  /* 0x000000082700788c */ /* 0x000fc8000bf06070 */
[----:B------:R-:W-:Y:S01]  /*0f10*/  UISETP.GE.U32.AND.EX UP0, UPT, URZ, URZ, UPT, UP0 ;  /* 0x000000ffff00728c */ /* 0x000fe2000bf06100 */
[----:B0-----:R-:W-:-:S08]  /*0f20*/  LOP3.LUT R24, R24, 0x7, RZ, 0xc0, !PT ;  /* 0x0000000718187812 */ /* 0x001fd000078ec0ff */
[----:B------:R-:W-:Y:S05]  /*0f30*/  BRA.U !UP0, `(.L_x_56) ;  /* 0x0000000908187547 */ /* 0x000fea000b800000 */
[----:B------:R-:W0:Y:S01]  /*0f40*/  S2R R0, SR_LANEID ;  /* 0x0000000000007919 */ /* 0x000e220000000000 */
[----:B------:R-:W1:Y:S01]  /*0f50*/  LDCU.64 UR6, c[0x0][0x380] ;  /* 0x00007000ff0677ac */ /* 0x000e620008000a00 */
[----:B------:R-:W-:Y:S02]  /*0f60*/  VOTEU.ANY UR4, UPT, PT ;  /* 0x0000000000047886 */ /* 0x000fe400038e0100 */
[----:B------:R-:W-:Y:S02]  /*0f70*/  UFLO.U32 UR5, UR4 ;  /* 0x00000004000572bd */ /* 0x000fe400080e0000 */
[----:B------:R-:W2:Y:S01]  /*0f80*/  POPC R3, UR4 ;  /* 0x0000000400037d09 */ /* 0x000ea20008000000 */
[----:B-1----:R-:W-:-:S04]  /*0f90*/  LEA R16, P1, R23, UR6, 0x2 ;  /* 0x0000000617107c11 */ /* 0x002fc8000f8210ff */
[----:B------:R-:W-:Y:S02]  /*0fa0*/  LEA.HI.X R17, R23, UR7, R22, 0x2, P1 ;  /* 0x0000000717117c11 */ /* 0x000fe400088f1416 */
[----:B0-----:R-:W-:Y:S02]  /*0fb0*/  ISETP.EQ.U32.AND P0, PT, R0, UR5, PT ;  /* 0x0000000500007c0c */ /* 0x001fe4000bf02070 */
[----:B------:R-:W0:Y:S11]  /*0fc0*/  LDCU.64 UR4, c[0x4][0x8] ;  /* 0x01000100ff0477ac */ /* 0x000e360008000a00 */
[----:B--2---:R1:W-:Y:S04]  /*0fd0*/  @P0 REDG.E.ADD.STRONG.GPU desc[UR36][R16.64], R3 ;  /* 0x000000031000098e */ /* 0x0043e8000c12e124 */
[----:B------:R-:W2:Y:S01]  /*0fe0*/  LDG.E R0, desc[UR36][R16.64] ;  /* 0x0000002410007981 */ /* 0x000ea2000c1e1900 */
[----:B------:R-:W-:Y:S01]  /*0ff0*/  MOV R19, 0x0 ;  /* 0x0000000000137802 */ /* 0x000fe20000000f00 */
[----:B0-----:R-:W-:Y:S01]  /*1000*/  IMAD.U32 R4, RZ, RZ, UR4 ;  /* 0x00000004ff047e24 */ /* 0x001fe2000f8e00ff */
[----:B------:R-:W-:Y:S01]  /*1010*/  MOV R7, R2 ;  /* 0x0000000200077202 */ /* 0x000fe20000000f00 */
[----:B------:R-:W-:Y:S01]  /*1020*/  IMAD.U32 R5, RZ, RZ, UR5 ;  /* 0x00000005ff057e24 */ /* 0x000fe2000f8e00ff */
[----:B------:R1:W0:Y:S01]  /*1030*/  LDC.64 R8, c[0x4][R19] ;  /* 0x0100000013087b82 */ /* 0x0002220000000a00 */
[----:B------:R-:W-:Y:S01]  /*1040*/  IMAD.MOV.U32 R6, RZ, RZ, R18 ;  /* 0x000000ffff067224 */ /* 0x000fe200078e0012 */
[----:B0-2---:R1:W-:Y:S06]  /*1050*/  STL [R1], R0 ;  /* 0x0000000001007387 */ /* 0x0053ec0000100800 */
[----:B------:R-:W-:-:S07]  /*1060*/  LEPC R20, `(.L_x_57) ;  /* 0x000000001014794e */ /* 0x000fce0000000000 */
[----:B-1----:R-:W-:Y:S05]  /*1070*/  CALL.ABS.NOINC R8 ;  /* 0x0000000008007343 */ /* 0x002fea0003c00000 */
.L_x_57:
[----:B------:R-:W0:Y:S01]  /*1080*/  S2R R0, SR_LANEID ;  /* 0x0000000000007919 */ /* 0x000e220000000000 */
[----:B------:R-:W-:Y:S02]  /*1090*/  VOTEU.ANY UR4, UPT, PT ;  /* 0x0000000000047886 */ /* 0x000fe400038e0100 */
[----:B------:R-:W-:Y:S02]  /*10a0*/  UFLO.U32 UR5, UR4 ;  /* 0x00000004000572bd */ /* 0x000fe400080e0000 */
[----:B------:R-:W1:Y:S04]  /*10b0*/  POPC R3, UR4 ;  /* 0x0000000400037d09 */ /* 0x000e680008000000 */
[----:B0-----:R-:W-:Y:S01]  /*10c0*/  ISETP.EQ.U32.AND P0, PT, R0, UR5, PT ;  /* 0x0000000500007c0c */ /* 0x001fe2000bf02070 */
[----:B------:R0:W2:Y:S04]  /*10d0*/  LDC.64 R8, c[0x4][R19] ;  /* 0x0100000013087b82 */ /* 0x0000a80000000a00 */
[----:B------:R-:W3:Y:S08]  /*10e0*/  LDCU.64 UR4, c[0x4][0x8] ;  /* 0x01000100ff0477ac */ /* 0x000ef00008000a00 */
[----:B-1----:R0:W-:Y:S04]  /*10f0*/  @P0 REDG.E.ADD.STRONG.GPU desc[UR36][R16.64+0x4], R3 ;  /* 0x000004031000098e */ /* 0x0021e8000c12e124 */
[----:B------:R-:W4:Y:S01]  /*1100*/  LDG.E R0, desc[UR36][R16.64+0x4] ;  /* 0x0000042410007981 */ /* 0x000f22000c1e1900 */
[----:B------:R-:W-:Y:S01]  /*1110*/  IMAD.MOV.U32 R6, RZ, RZ, R18 ;  /* 0x000000ffff067224 */ /* 0x000fe200078e0012 */
[----:B------:R-:W-:Y:S01]  /*1120*/  MOV R7, R2 ;  /* 0x0000000200077202 */ /* 0x000fe20000000f00 */
[----:B---3--:R-:W-:-:S02]  /*1130*/  IMAD.U32 R4, RZ, RZ, UR4 ;  /* 0x00000004ff047e24 */ /* 0x008fc4000f8e00ff */
[----:B------:R-:W-:Y:S01]  /*1140*/  IMAD.U32 R5, RZ, RZ, UR5 ;  /* 0x00000005ff057e24 */ /* 0x000fe2000f8e00ff */
[----:B--2-4-:R0:W-:Y:S06]  /*1150*/  STL [R1], R0 ;  /* 0x0000000001007387 */ /* 0x0141ec0000100800 */
[----:B------:R-:W-:-:S07]  /*1160*/  LEPC R20, `(.L_x_58) ;  /* 0x000000001014794e */ /* 0x000fce0000000000 */
[----:B0-----:R-:W-:Y:S05]  /*1170*/  CALL.ABS.NOINC R8 ;  /* 0x0000000008007343 */ /* 0x001fea0003c00000 */
.L_x_58:
        /* <DEDUP_REMOVED lines=16> */
.L_x_59:
        /* <DEDUP_REMOVED lines=16> */
.L_x_60:
        /* <DEDUP_REMOVED lines=16> */
.L_x_61:
        /* <DEDUP_REMOVED lines=16> */
.L_x_62:
        /* <DEDUP_REMOVED lines=16> */
.L_x_63:
        /* <DEDUP_REMOVED lines=16> */
.L_x_64:
[----:B------:R-:W-:-:S05]  /*1780*/  IADD3 R23, P0, PT, R23, 0x8, RZ ;  /* 0x0000000817177810 */ /* 0x000fca0007f1e0ff */
[----:B------:R-:W-:-:S08]  /*1790*/  IMAD.X R22, RZ, RZ, R22, P0 ;  /* 0x000000ffff167224 */ /* 0x000fd000000e0616 */
.L_x_56:
[----:B------:R-:W-:-:S04]  /*17a0*/  ISETP.NE.U32.AND P0, PT, R24, RZ, PT ;  /* 0x000000ff1800720c */ /* 0x000fc80003f05070 */
[----:B------:R-:W-:-:S13]  /*17b0*/  ISETP.NE.AND.EX P0, PT, RZ, RZ, PT, P0 ;  /* 0x000000ffff00720c */ /* 0x000fda0003f05300 */
[----:B------:R-:W-:Y:S05]  /*17c0*/  @!P0 EXIT ;  /* 0x000000000000894d */ /* 0x000fea0003800000 */
[----:B------:R-:W0:Y:S01]  /*17d0*/  LDCU UR4, c[0x0][0x388] ;  /* 0x00007100ff0477ac */ /* 0x000e220008000800 */
[----:B------:R-:W-:Y:S01]  /*17e0*/  ISETP.GE.U32.AND P0, PT, R24, 0x4, PT ;  /* 0x000000041800780c */ /* 0x000fe20003f06070 */
[----:B------:R-:W-:-:S03]  /*17f0*/  IMAD.MOV.U32 R24, RZ, RZ, RZ ;  /* 0x000000ffff187224 */ /* 0x000fc600078e00ff */
[----:B------:R-:W-:Y:S01]  /*1800*/  ISETP.GE.U32.AND.EX P0, PT, RZ, RZ, PT, P0 ;  /* 0x000000ffff00720c */ /* 0x000fe20003f06100 */
[----:B0-----:R-:W-:-:S06]  /*1810*/  ULOP3.LUT UR4, UR4, 0x3, URZ, 0xc0, !UPT ;  /* 0x0000000304047892 */ /* 0x001fcc000f8ec0ff */
[----:B------:R-:W-:-:S06]  /*1820*/  IMAD.U32 R19, RZ, RZ, UR4 ;  /* 0x00000004ff137e24 */ /* 0x000fcc000f8e00ff */
[----:B------:R-:W-:Y:S05]  /*1830*/  @!P0 BRA `(.L_x_65) ;  /* 0x0000000400188947 */ /* 0x000fea0003800000 */
        /* <DEDUP_REMOVED lines=13> */
[----:B------:R-:W-:Y:S01]  /*1910*/  MOV R4, UR4 ;  /* 0x0000000400047c02 */ /* 0x000fe20008000f00 */
[----:B------:R-:W-:Y:S01]  /*1920*/  IMAD.MOV.U32 R6, RZ, RZ, R18 ;  /* 0x000000ffff067224 */ /* 0x000fe200078e0012 */
[----:B------:R1:W0:Y:S01]  /*1930*/  LDC.64 R8, c[0x4][R25] ;  /* 0x0100000019087b82 */ /* 0x0002220000000a00 */
[----:B------:R-:W-:Y:S01]  /*1940*/  IMAD.MOV.U32 R7, RZ, RZ, R2 ;  /* 0x000000ffff077224 */ /* 0x000fe200078e0002 */
[----:B0-2---:R1:W-:Y:S06]  /*1950*/  STL [R1], R0 ;  /* 0x0000000001007387 */ /* 0x0053ec0000100800 */
[----:B------:R-:W-:-:S07]  /*1960*/  LEPC R20, `(.L_x_66) ;  /* 0x000000001014794e */ /* 0x000fce0000000000 */
[----:B-1----:R-:W-:Y:S05]  /*1970*/  CALL.ABS.NOINC R8 ;  /* 0x0000000008007343 */ /* 0x002fea0003c00000 */
.L_x_66:
        /* <DEDUP_REMOVED lines=10> */
[----:B---3--:R-:W-:Y:S01]  /*1a20*/  MOV R4, UR4 ;  /* 0x0000000400047c02 */ /* 0x008fe20008000f00 */
[----:B------:R-:W-:-:S02]  /*1a30*/  IMAD.U32 R5, RZ, RZ, UR5 ;  /* 0x00000005ff057e24 */ /* 0x000fc4000f8e00ff */
[----:B------:R-:W-:Y:S01]  /*1a40*/  IMAD.MOV.U32 R7, RZ, RZ, R2 ;  /* 0x000000ffff077224 */ /* 0x000fe200078e0002 */
[----:B--2-4-:R0:W-:Y:S06]  /*1a50*/  STL [R1], R0 ;  /* 0x0000000001007387 */ /* 0x0141ec0000100800 */
[----:B------:R-:W-:-:S07]  /*1a60*/  LEPC R20, `(.L_x_67) ;  /* 0x000000001014794e */ /* 0x000fce0000000000 */
[----:B0-----:R-:W-:Y:S05]  /*1a70*/  CALL.ABS.NOINC R8 ;  /* 0x0000000008007343 */ /* 0x001fea0003c00000 */
.L_x_67:
        /* <DEDUP_REMOVED lines=16> */
.L_x_68:
        /* <DEDUP_REMOVED lines=16> */
.L_x_69:
[----:B------:R-:W-:-:S04]  /*1c80*/  IADD3 R23, P0, PT, R23, 0x4, RZ ;  /* 0x0000000417177810 */ /* 0x000fc80007f1e0ff */
[----:B------:R-:W-:-:S09]  /*1c90*/  IADD3.X R22, PT, PT, RZ, R22, RZ, P0, !PT ;  /* 0x00000016ff167210 */ /* 0x000fd200007fe4ff */
.L_x_65:
[----:B------:R-:W-:-:S04]  /*1ca0*/  ISETP.NE.U32.AND P0, PT, R19, RZ, PT ;  /* 0x000000ff1300720c */ /* 0x000fc80003f05070 */
[----:B------:R-:W-:-:S13]  /*1cb0*/  ISETP.NE.AND.EX P0, PT, R24, RZ, PT, P0 ;  /* 0x000000ff1800720c */ /* 0x000fda0003f05300 */
[----:B------:R-:W-:Y:S05]  /*1cc0*/  @!P0 EXIT ;  /* 0x000000000000894d */ /* 0x000fea0003800000 */
[----:B------:R-:W0:Y:S02]  /*1cd0*/  LDCU.64 UR4, c[0x0][0x380] ;  /* 0x00007000ff0477ac */ /* 0x000e240008000a00 */
[----:B0-----:R-:W-:-:S04]  /*1ce0*/  LEA R16, P0, R23, UR4, 0x2 ;  /* 0x0000000417107c11 */ /* 0x001fc8000f8010ff */
[----:B------:R-:W-:-:S09]  /*1cf0*/  LEA.HI.X R17, R23, UR5, R22, 0x2, P0 ;  /* 0x0000000517117c11 */ /* 0x000fd200080f1416 */
.L_x_71:
[----:B------:R-:W-:Y:S01]  /*1d00*/  IMAD.MOV.U32 R3, RZ, RZ, 0x1 ;  /* 0x00000001ff037424 */ /* 0x000fe200078e00ff */
[----:B------:R-:W-:Y:S05]  /*1d10*/  YIELD ;  /* 0x0000000000007946 */ /* 0x000fea0003800000 */
[----:B------:R0:W-:Y:S01]  /*1d20*/  REDG.E.ADD.STRONG.GPU desc[UR36][R16.64], R3 ;  /* 0x000000031000798e */ /* 0x0001e2000c12e124 */
[----:B------:R-:W-:Y:S01]  /*1d30*/  MOV R8, 0x0 ;  /* 0x0000000000087802 */ /* 0x000fe20000000f00 */
[----:B------:R-:W1:Y:S02]  /*1d40*/  LDCU.64 UR4, c[0x4][0x8] ;  /* 0x01000100ff0477ac */ /* 0x000e640008000a00 */
[----:B------:R-:W2:Y:S01]  /*1d50*/  LDG.E R0, desc[UR36][R16.64] ;  /* 0x0000002410007981 */ /* 0x000ea2000c1e1900 */
[----:B------:R-:W-:Y:S01]  /*1d60*/  IADD3 R19, P0, PT, R19, -0x1, RZ ;  /* 0xffffffff13137810 */ /* 0x000fe20007f1e0ff */
[----:B------:R-:W-:Y:S01]  /*1d70*/  IMAD.MOV.U32 R7, RZ, RZ, R2 ;  /* 0x000000ffff077224 */ /* 0x000fe200078e0002 */
[----:B------:R-:W3:Y:S01]  /*1d80*/  LDC.64 R8, c[0x4][R8] ;  /* 0x0100000008087b82 */ /* 0x000ee20000000a00 */
[----:B------:R-:W-:-:S02]  /*1d90*/  MOV R6, R18 ;  /* 0x0000001200067202 */ /* 0x000fc40000000f00 */
[----:B------:R-:W-:Y:S02]  /*1da0*/  IADD3.X R24, PT, PT, R24, -0x1, RZ, P0, !PT ;  /* 0xffffffff18187810 */ /* 0x000fe400007fe4ff */
[----:B------:R-:W-:-:S04]  /*1db0*/  ISETP.NE.U32.AND P0, PT, R19, RZ, PT ;  /* 0x000000ff1300720c */ /* 0x000fc80003f05070 */
[----:B------:R-:W-:Y:S01]  /*1dc0*/  ISETP.NE.AND.EX P0, PT, R24, RZ, PT, P0 ;  /* 0x000000ff1800720c */ /* 0x000fe20003f05300 */
[----:B-1----:R-:W-:-:S03]  /*1dd0*/  IMAD.U32 R4, RZ, RZ, UR4 ;  /* 0x00000004ff047e24 */ /* 0x002fc6000f8e00ff */
[----:B------:R-:W-:Y:S01]  /*1de0*/  P2R R22, PR, RZ, 0x1 ;  /* 0x00000001ff167803 */ /* 0x000fe20000000000 */
[----:B------:R-:W-:Y:S01]  /*1df0*/  IMAD.U32 R5, RZ, RZ, UR5 ;  /* 0x00000005ff057e24 */ /* 0x000fe2000f8e00ff */
[----:B--23--:R0:W-:Y:S07]  /*1e00*/  STL [R1], R0 ;  /* 0x0000000001007387 */ /* 0x00c1ee0000100800 */
[----:B------:R-:W-:-:S07]  /*1e10*/  LEPC R20, `(.L_x_70) ;  /* 0x000000001014794e */ /* 0x000fce0000000000 */
[----:B0-----:R-:W-:Y:S05]  /*1e20*/  CALL.ABS.NOINC R8 ;  /* 0x0000000008007343 */ /* 0x001fea0003c00000 */
.L_x_70:
[----:B------:R-:W-:Y:S02]  /*1e30*/  ISETP.NE.AND P6, PT, R22, RZ, PT ;  /* 0x000000ff1600720c */ /* 0x000fe40003fc5270 */
[----:B------:R-:W-:-:S05]  /*1e40*/  IADD3 R16, P0, PT, R16, 0x4, RZ ;  /* 0x0000000410107810 */ /* 0x000fca0007f1e0ff */
[----:B------:R-:W-:-:S06]  /*1e50*/  IMAD.X R17, RZ, RZ, R17, P0 ;  /* 0x000000ffff117224 */ /* 0x000fcc00000e0611 */
[----:B------:R-:W-:Y:S05]  /*1e60*/  @P6 BRA `(.L_x_71) ;  /* 0xfffffffc00a46947 */ /* 0x000fea000383ffff */
[----:B------:R-:W-:Y:S05]  /*1e70*/  EXIT ;  /* 0x000000000000794d */ /* 0x000fea0003800000 */
.L_x_72:
        /* <DEDUP_REMOVED lines=16> */
.L_x_75:


//--------------------- .nv.global.init           --------------------------
	.section	.nv.global.init,"aw",@progbits
.nv.global.init:
	.type		$str,@object
	.size		$str,($str$1 - $str)
$str:
        /*0000*/ 	.byte	0x25, 0x75, 0x0a, 0x00
	.type		$str$1,@object
	.size		$str$1,(.L_1 - $str$1)
$str$1:
        /*0004*/ 	.byte	0x69, 0x3a, 0x20, 0x25, 0x6c, 0x75, 0x2c, 0x20, 0x25, 0x75, 0x0a, 0x00
.L_1:


//--------------------- .nv.shared.reserved.0     --------------------------
	.section	.nv.shared.reserved.0,"aw",@nobits
	.weak		__nv_reservedSMEM_offset_0_alias
	.size		__nv_reservedSMEM_offset_0_alias, 0, 64
	.other		__nv_reservedSMEM_offset_0_alias,@"STO_CUDA_RESERVED_SHARED STV_DEFAULT"
__nv_reservedSMEM_offset_0_alias:
	.zero		0
	.zero		64


//--------------------- .nv.constant0._Z5printPjm --------------------------
	.section	.nv.constant0._Z5printPjm,"a",@progbits
	.sectionflags	@""
	.align	4
.nv.constant0._Z5printPjm:
	.zero		912


//--------------------- .nv.constant0._Z6updatePjj --------------------------
	.section	.nv.constant0._Z6updatePjj,"a",@progbits
	.sectionflags	@""
	.align	4
.nv.constant0._Z6updatePjj:
	.zero		908


//--------------------- .nv.constant0._Z4testPjm  --------------------------
	.section	.nv.constant0._Z4testPjm,"a",@progbits
	.sectionflags	@""
	.align	4
.nv.constant0._Z4testPjm:
	.zero		912


//--------------------- SYMBOLS --------------------------

	.type		.nv.reservedSmem.offset0,@object
	.size		.nv.reservedSmem.offset0,0x4
	.type		vprintf,@function
